//
// Generated by NVIDIA NVVM Compiler
//
// Compiler Build ID: CL-36424714
// Cuda compilation tools, release 13.0, V13.0.88
// Based on NVVM 20.0.0
//

.version 9.0
.target sm_100
.address_size 64

	// .globl	_Z9transformPfS_Pd
.global .align 4 .b8 __cudart_i2opi_f[24] = {65, 144, 67, 60, 153, 149, 98, 219, 192, 221, 52, 245, 209, 87, 39, 252, 41, 21, 68, 78, 110, 131, 249, 162};

.visible .entry _Z9transformPfS_Pd(
	.param .u64 .ptr .align 1 _Z9transformPfS_Pd_param_0,
	.param .u64 .ptr .align 1 _Z9transformPfS_Pd_param_1,
	.param .u64 .ptr .align 1 _Z9transformPfS_Pd_param_2
)
{
	.local .align 4 .b8 	__local_depot0[28];
	.reg .b64 	%SP;
	.reg .b64 	%SPL;
	.reg .pred 	%p<85>;
	.reg .b32 	%r<269>;
	.reg .b32 	%f<272>;
	.reg .b64 	%rd<149>;
	.reg .b64 	%fd<15>;

	mov.u64 	%SPL, __local_depot0;
	ld.param.u64 	%rd49, [_Z9transformPfS_Pd_param_0];
	ld.param.u64 	%rd50, [_Z9transformPfS_Pd_param_1];
	ld.param.u64 	%rd48, [_Z9transformPfS_Pd_param_2];
	cvta.to.global.u64 	%rd1, %rd50;
	cvta.to.global.u64 	%rd2, %rd49;
	add.u64 	%rd3, %SPL, 0;
	mov.u32 	%r89, %ctaid.x;
	mov.u32 	%r90, %ntid.x;
	mov.u32 	%r91, %tid.x;
	mad.lo.s32 	%r1, %r89, %r90, %r91;
	setp.gt.s32 	%p1, %r1, 134217727;
	@%p1 bra 	$L__BB0_68;
	and.b32  	%r2, %r1, 3;
	setp.ne.s32 	%p2, %r2, 0;
	shr.s32 	%r92, %r1, 31;
	shr.u32 	%r93, %r92, 27;
	add.s32 	%r94, %r1, %r93;
	and.b32  	%r95, %r94, -32;
	sub.s32 	%r3, %r1, %r95;
	setp.gt.s32 	%p3, %r3, 15;
	or.pred  	%p4, %p2, %p3;
	@%p4 bra 	$L__BB0_11;
	mul.wide.s32 	%rd114, %r1, 4;
	add.s64 	%rd115, %rd2, %rd114;
	ld.global.f32 	%f1, [%rd115];
	mul.f32 	%f244, %f1, 0f3F22F983;
	cvt.rni.s32.f32 	%r248, %f244;
	cvt.rn.f32.s32 	%f245, %r248;
	fma.rn.f32 	%f246, %f245, 0fBFC90FDA, %f1;
	fma.rn.f32 	%f247, %f245, 0fB3A22168, %f246;
	fma.rn.f32 	%f266, %f245, 0fA7C234C5, %f247;
	abs.f32 	%f3, %f1;
	setp.ltu.f32 	%p75, %f3, 0f47CE4780;
	@%p75 bra 	$L__BB0_10;
	setp.neu.f32 	%p76, %f3, 0f7F800000;
	@%p76 bra 	$L__BB0_5;
	mov.f32 	%f250, 0f00000000;
	mul.rn.f32 	%f266, %f1, %f250;
	mov.b32 	%r248, 0;
	bra.uni 	$L__BB0_10;
$L__BB0_5:
	mov.b32 	%r5, %f1;
	shl.b32 	%r223, %r5, 8;
	or.b32  	%r6, %r223, -2147483648;
	mov.b64 	%rd133, 0;
	mov.b32 	%r245, 0;
	mov.u64 	%rd131, __cudart_i2opi_f;
	mov.u64 	%rd132, %rd3;
$L__BB0_6:
	.pragma "nounroll";
	ld.global.nc.u32 	%r224, [%rd131];
	mad.wide.u32 	%rd118, %r224, %r6, %rd133;
	shr.u64 	%rd133, %rd118, 32;
	st.local.u32 	[%rd132], %rd118;
	add.s32 	%r245, %r245, 1;
	add.s64 	%rd132, %rd132, 4;
	add.s64 	%rd131, %rd131, 4;
	setp.ne.s32 	%p77, %r245, 6;
	@%p77 bra 	$L__BB0_6;
	shr.u32 	%r225, %r5, 23;
	st.local.u32 	[%rd3+24], %rd133;
	and.b32  	%r9, %r225, 31;
	and.b32  	%r226, %r225, 224;
	add.s32 	%r227, %r226, -128;
	shr.u32 	%r228, %r227, 5;
	mul.wide.u32 	%rd119, %r228, 4;
	sub.s64 	%rd10, %rd3, %rd119;
	ld.local.u32 	%r246, [%rd10+24];
	ld.local.u32 	%r247, [%rd10+20];
	setp.eq.s32 	%p78, %r9, 0;
	@%p78 bra 	$L__BB0_9;
	shf.l.wrap.b32 	%r246, %r247, %r246, %r9;
	ld.local.u32 	%r229, [%rd10+16];
	shf.l.wrap.b32 	%r247, %r229, %r247, %r9;
$L__BB0_9:
	shr.u32 	%r230, %r246, 30;
	shf.l.wrap.b32 	%r231, %r247, %r246, 2;
	shl.b32 	%r232, %r247, 2;
	shr.u32 	%r233, %r231, 31;
	add.s32 	%r234, %r233, %r230;
	neg.s32 	%r235, %r234;
	setp.lt.s32 	%p79, %r5, 0;
	selp.b32 	%r248, %r235, %r234, %p79;
	xor.b32  	%r236, %r231, %r5;
	shr.s32 	%r237, %r231, 31;
	xor.b32  	%r238, %r237, %r231;
	xor.b32  	%r239, %r237, %r232;
	cvt.u64.u32 	%rd120, %r238;
	shl.b64 	%rd121, %rd120, 32;
	cvt.u64.u32 	%rd122, %r239;
	or.b64  	%rd123, %rd121, %rd122;
	cvt.rn.f64.s64 	%fd11, %rd123;
	mul.f64 	%fd12, %fd11, 0d3BF921FB54442D19;
	cvt.rn.f32.f64 	%f248, %fd12;
	neg.f32 	%f249, %f248;
	setp.lt.s32 	%p80, %r236, 0;
	selp.f32 	%f266, %f249, %f248, %p80;
$L__BB0_10:
	mul.rn.f32 	%f251, %f266, %f266;
	and.b32  	%r241, %r248, 1;
	setp.eq.b32 	%p81, %r241, 1;
	selp.f32 	%f252, 0f3F800000, %f266, %p81;
	fma.rn.f32 	%f253, %f251, %f252, 0f00000000;
	fma.rn.f32 	%f254, %f251, 0f37CBAC00, 0fBAB607ED;
	selp.f32 	%f255, %f254, 0fB94D4153, %p81;
	selp.f32 	%f256, 0f3D2AAABB, 0f3C0885E4, %p81;
	fma.rn.f32 	%f257, %f255, %f251, %f256;
	selp.f32 	%f258, 0fBEFFFFFF, 0fBE2AAAA8, %p81;
	fma.rn.f32 	%f259, %f257, %f251, %f258;
	fma.rn.f32 	%f260, %f259, %f253, %f252;
	and.b32  	%r242, %r248, 2;
	setp.eq.s32 	%p82, %r242, 0;
	mov.f32 	%f261, 0f00000000;
	sub.f32 	%f262, %f261, %f260;
	selp.f32 	%f263, %f260, %f262, %p82;
	add.s64 	%rd125, %rd1, %rd114;
	st.global.f32 	[%rd125], %f263;
	bra.uni 	$L__BB0_65;
$L__BB0_11:
	setp.gt.s32 	%p5, %r3, 15;
	and.b32  	%r18, %r1, -2147483645;
	setp.ne.s32 	%p6, %r18, 1;
	or.pred  	%p7, %p6, %p5;
	@%p7 bra 	$L__BB0_21;
	mul.wide.u32 	%rd102, %r1, 4;
	add.s64 	%rd103, %rd2, %rd102;
	ld.global.f32 	%f7, [%rd103];
	mul.f32 	%f224, %f7, 0f3F22F983;
	cvt.rni.s32.f32 	%r252, %f224;
	cvt.rn.f32.s32 	%f225, %r252;
	fma.rn.f32 	%f226, %f225, 0fBFC90FDA, %f7;
	fma.rn.f32 	%f227, %f225, 0fB3A22168, %f226;
	fma.rn.f32 	%f267, %f225, 0fA7C234C5, %f227;
	abs.f32 	%f9, %f7;
	setp.ltu.f32 	%p67, %f9, 0f47CE4780;
	@%p67 bra 	$L__BB0_20;
	setp.neu.f32 	%p68, %f9, 0f7F800000;
	@%p68 bra 	$L__BB0_15;
	mov.f32 	%f230, 0f00000000;
	mul.rn.f32 	%f267, %f7, %f230;
	mov.b32 	%r252, 0;
	bra.uni 	$L__BB0_20;
$L__BB0_15:
	mov.b32 	%r20, %f7;
	shl.b32 	%r201, %r20, 8;
	or.b32  	%r21, %r201, -2147483648;
	mov.b64 	%rd136, 0;
	mov.b32 	%r249, 0;
	mov.u64 	%rd134, __cudart_i2opi_f;
	mov.u64 	%rd135, %rd3;
$L__BB0_16:
	.pragma "nounroll";
	ld.global.nc.u32 	%r202, [%rd134];
	mad.wide.u32 	%rd106, %r202, %r21, %rd136;
	shr.u64 	%rd136, %rd106, 32;
	st.local.u32 	[%rd135], %rd106;
	add.s32 	%r249, %r249, 1;
	add.s64 	%rd135, %rd135, 4;
	add.s64 	%rd134, %rd134, 4;
	setp.ne.s32 	%p69, %r249, 6;
	@%p69 bra 	$L__BB0_16;
	shr.u32 	%r203, %r20, 23;
	st.local.u32 	[%rd3+24], %rd136;
	and.b32  	%r24, %r203, 31;
	and.b32  	%r204, %r203, 224;
	add.s32 	%r205, %r204, -128;
	shr.u32 	%r206, %r205, 5;
	mul.wide.u32 	%rd107, %r206, 4;
	sub.s64 	%rd17, %rd3, %rd107;
	ld.local.u32 	%r250, [%rd17+24];
	ld.local.u32 	%r251, [%rd17+20];
	setp.eq.s32 	%p70, %r24, 0;
	@%p70 bra 	$L__BB0_19;
	shf.l.wrap.b32 	%r250, %r251, %r250, %r24;
	ld.local.u32 	%r207, [%rd17+16];
	shf.l.wrap.b32 	%r251, %r207, %r251, %r24;
$L__BB0_19:
	shr.u32 	%r208, %r250, 30;
	shf.l.wrap.b32 	%r209, %r251, %r250, 2;
	shl.b32 	%r210, %r251, 2;
	shr.u32 	%r211, %r209, 31;
	add.s32 	%r212, %r211, %r208;
	neg.s32 	%r213, %r212;
	setp.lt.s32 	%p71, %r20, 0;
	selp.b32 	%r252, %r213, %r212, %p71;
	xor.b32  	%r214, %r209, %r20;
	shr.s32 	%r215, %r209, 31;
	xor.b32  	%r216, %r215, %r209;
	xor.b32  	%r217, %r215, %r210;
	cvt.u64.u32 	%rd108, %r216;
	shl.b64 	%rd109, %rd108, 32;
	cvt.u64.u32 	%rd110, %r217;
	or.b64  	%rd111, %rd109, %rd110;
	cvt.rn.f64.s64 	%fd9, %rd111;
	mul.f64 	%fd10, %fd9, 0d3BF921FB54442D19;
	cvt.rn.f32.f64 	%f228, %fd10;
	neg.f32 	%f229, %f228;
	setp.lt.s32 	%p72, %r214, 0;
	selp.f32 	%f267, %f229, %f228, %p72;
$L__BB0_20:
	add.s32 	%r219, %r252, 1;
	mul.rn.f32 	%f231, %f267, %f267;
	and.b32  	%r220, %r252, 1;
	setp.eq.b32 	%p73, %r220, 1;
	selp.f32 	%f232, %f267, 0f3F800000, %p73;
	fma.rn.f32 	%f233, %f231, %f232, 0f00000000;
	fma.rn.f32 	%f234, %f231, 0f37CBAC00, 0fBAB607ED;
	selp.f32 	%f235, 0fB94D4153, %f234, %p73;
	selp.f32 	%f236, 0f3C0885E4, 0f3D2AAABB, %p73;
	fma.rn.f32 	%f237, %f235, %f231, %f236;
	selp.f32 	%f238, 0fBE2AAAA8, 0fBEFFFFFF, %p73;
	fma.rn.f32 	%f239, %f237, %f231, %f238;
	fma.rn.f32 	%f240, %f239, %f233, %f232;
	and.b32  	%r221, %r219, 2;
	setp.eq.s32 	%p74, %r221, 0;
	mov.f32 	%f241, 0f00000000;
	sub.f32 	%f242, %f241, %f240;
	selp.f32 	%f243, %f240, %f242, %p74;
	add.s64 	%rd113, %rd1, %rd102;
	st.global.f32 	[%rd113], %f243;
	bra.uni 	$L__BB0_65;
$L__BB0_21:
	setp.gt.s32 	%p8, %r3, 15;
	setp.ne.s32 	%p9, %r18, 2;
	or.pred  	%p10, %p9, %p8;
	@%p10 bra 	$L__BB0_23;
	mul.wide.u32 	%rd99, %r1, 4;
	add.s64 	%rd100, %rd2, %rd99;
	ld.global.f32 	%f202, [%rd100];
	setp.lt.f32 	%p64, %f202, 0f00800000;
	mul.f32 	%f203, %f202, 0f4B000000;
	selp.f32 	%f204, %f203, %f202, %p64;
	selp.f32 	%f205, 0fC1B80000, 0f00000000, %p64;
	mov.b32 	%r196, %f204;
	add.s32 	%r197, %r196, -1059760811;
	and.b32  	%r198, %r197, -8388608;
	sub.s32 	%r199, %r196, %r198;
	mov.b32 	%f206, %r199;
	cvt.rn.f32.s32 	%f207, %r198;
	fma.rn.f32 	%f208, %f207, 0f34000000, %f205;
	add.f32 	%f209, %f206, 0fBF800000;
	fma.rn.f32 	%f210, %f209, 0fBE055027, 0f3E1039F6;
	fma.rn.f32 	%f211, %f210, %f209, 0fBDF8CDCC;
	fma.rn.f32 	%f212, %f211, %f209, 0f3E0F2955;
	fma.rn.f32 	%f213, %f212, %f209, 0fBE2AD8B9;
	fma.rn.f32 	%f214, %f213, %f209, 0f3E4CED0B;
	fma.rn.f32 	%f215, %f214, %f209, 0fBE7FFF22;
	fma.rn.f32 	%f216, %f215, %f209, 0f3EAAAA78;
	fma.rn.f32 	%f217, %f216, %f209, 0fBF000000;
	mul.f32 	%f218, %f209, %f217;
	fma.rn.f32 	%f219, %f218, %f209, %f209;
	fma.rn.f32 	%f220, %f208, 0f3F317218, %f219;
	setp.gt.u32 	%p65, %r196, 2139095039;
	fma.rn.f32 	%f221, %f204, 0f7F800000, 0f7F800000;
	selp.f32 	%f222, %f221, %f220, %p65;
	setp.eq.f32 	%p66, %f204, 0f00000000;
	selp.f32 	%f223, 0fFF800000, %f222, %p66;
	add.s64 	%rd101, %rd1, %rd99;
	st.global.f32 	[%rd101], %f223;
	bra.uni 	$L__BB0_65;
$L__BB0_23:
	setp.gt.s32 	%p11, %r3, 15;
	setp.ne.s32 	%p12, %r18, 3;
	or.pred  	%p13, %p12, %p11;
	@%p13 bra 	$L__BB0_25;
	mul.wide.u32 	%rd96, %r1, 4;
	add.s64 	%rd97, %rd2, %rd96;
	ld.global.f32 	%f189, [%rd97];
	fma.rn.f32 	%f190, %f189, 0f3BBB989D, 0f3F000000;
	cvt.sat.f32.f32 	%f191, %f190;
	mov.f32 	%f192, 0f4B400001;
	mov.f32 	%f193, 0f437C0000;
	fma.rm.f32 	%f194, %f191, %f193, %f192;
	add.f32 	%f195, %f194, 0fCB40007F;
	neg.f32 	%f196, %f195;
	fma.rn.f32 	%f197, %f189, 0f3FB8AA3B, %f196;
	fma.rn.f32 	%f198, %f189, 0f32A57060, %f197;
	mov.b32 	%r194, %f194;
	shl.b32 	%r195, %r194, 23;
	mov.b32 	%f199, %r195;
	ex2.approx.ftz.f32 	%f200, %f198;
	mul.f32 	%f201, %f200, %f199;
	add.s64 	%rd98, %rd1, %rd96;
	st.global.f32 	[%rd98], %f201;
	bra.uni 	$L__BB0_65;
$L__BB0_25:
	setp.ne.s32 	%p14, %r2, 0;
	setp.lt.s32 	%p15, %r3, 16;
	or.pred  	%p16, %p14, %p15;
	@%p16 bra 	$L__BB0_43;
	mul.wide.s32 	%rd77, %r1, 4;
	add.s64 	%rd18, %rd2, %rd77;
	ld.global.f32 	%f13, [%rd18];
	mul.f32 	%f149, %f13, 0f3F22F983;
	cvt.rni.s32.f32 	%r256, %f149;
	cvt.rn.f32.s32 	%f150, %r256;
	fma.rn.f32 	%f151, %f150, 0fBFC90FDA, %f13;
	fma.rn.f32 	%f152, %f150, 0fB3A22168, %f151;
	fma.rn.f32 	%f268, %f150, 0fA7C234C5, %f152;
	abs.f32 	%f15, %f13;
	setp.ltu.f32 	%p48, %f15, 0f47CE4780;
	@%p48 bra 	$L__BB0_34;
	setp.neu.f32 	%p49, %f15, 0f7F800000;
	@%p49 bra 	$L__BB0_29;
	mov.f32 	%f155, 0f00000000;
	mul.rn.f32 	%f268, %f13, %f155;
	mov.b32 	%r256, 0;
	bra.uni 	$L__BB0_34;
$L__BB0_29:
	mov.b32 	%r34, %f13;
	shl.b32 	%r153, %r34, 8;
	or.b32  	%r35, %r153, -2147483648;
	mov.b64 	%rd139, 0;
	mov.b32 	%r253, 0;
	mov.u64 	%rd137, __cudart_i2opi_f;
	mov.u64 	%rd138, %rd3;
$L__BB0_30:
	.pragma "nounroll";
	ld.global.nc.u32 	%r154, [%rd137];
	mad.wide.u32 	%rd80, %r154, %r35, %rd139;
	shr.u64 	%rd139, %rd80, 32;
	st.local.u32 	[%rd138], %rd80;
	add.s32 	%r253, %r253, 1;
	add.s64 	%rd138, %rd138, 4;
	add.s64 	%rd137, %rd137, 4;
	setp.ne.s32 	%p50, %r253, 6;
	@%p50 bra 	$L__BB0_30;
	shr.u32 	%r155, %r34, 23;
	st.local.u32 	[%rd3+24], %rd139;
	and.b32  	%r38, %r155, 31;
	and.b32  	%r156, %r155, 224;
	add.s32 	%r157, %r156, -128;
	shr.u32 	%r158, %r157, 5;
	mul.wide.u32 	%rd81, %r158, 4;
	sub.s64 	%rd25, %rd3, %rd81;
	ld.local.u32 	%r254, [%rd25+24];
	ld.local.u32 	%r255, [%rd25+20];
	setp.eq.s32 	%p51, %r38, 0;
	@%p51 bra 	$L__BB0_33;
	shf.l.wrap.b32 	%r254, %r255, %r254, %r38;
	ld.local.u32 	%r159, [%rd25+16];
	shf.l.wrap.b32 	%r255, %r159, %r255, %r38;
$L__BB0_33:
	shr.u32 	%r160, %r254, 30;
	shf.l.wrap.b32 	%r161, %r255, %r254, 2;
	shl.b32 	%r162, %r255, 2;
	shr.u32 	%r163, %r161, 31;
	add.s32 	%r164, %r163, %r160;
	neg.s32 	%r165, %r164;
	setp.lt.s32 	%p52, %r34, 0;
	selp.b32 	%r256, %r165, %r164, %p52;
	xor.b32  	%r166, %r161, %r34;
	shr.s32 	%r167, %r161, 31;
	xor.b32  	%r168, %r167, %r161;
	xor.b32  	%r169, %r167, %r162;
	cvt.u64.u32 	%rd82, %r168;
	shl.b64 	%rd83, %rd82, 32;
	cvt.u64.u32 	%rd84, %r169;
	or.b64  	%rd85, %rd83, %rd84;
	cvt.rn.f64.s64 	%fd5, %rd85;
	mul.f64 	%fd6, %fd5, 0d3BF921FB54442D19;
	cvt.rn.f32.f64 	%f153, %fd6;
	neg.f32 	%f154, %f153;
	setp.lt.s32 	%p53, %r166, 0;
	selp.f32 	%f268, %f154, %f153, %p53;
$L__BB0_34:
	mul.rn.f32 	%f156, %f268, %f268;
	and.b32  	%r171, %r256, 1;
	setp.eq.b32 	%p54, %r171, 1;
	selp.f32 	%f157, 0f3F800000, %f268, %p54;
	fma.rn.f32 	%f158, %f156, %f157, 0f00000000;
	fma.rn.f32 	%f159, %f156, 0f37CBAC00, 0fBAB607ED;
	selp.f32 	%f160, %f159, 0fB94D4153, %p54;
	selp.f32 	%f161, 0f3D2AAABB, 0f3C0885E4, %p54;
	fma.rn.f32 	%f162, %f160, %f156, %f161;
	selp.f32 	%f163, 0fBEFFFFFF, 0fBE2AAAA8, %p54;
	fma.rn.f32 	%f164, %f162, %f156, %f163;
	fma.rn.f32 	%f165, %f164, %f158, %f157;
	and.b32  	%r172, %r256, 2;
	setp.eq.s32 	%p55, %r172, 0;
	mov.f32 	%f166, 0f00000000;
	sub.f32 	%f167, %f166, %f165;
	selp.f32 	%f19, %f165, %f167, %p55;
	ld.global.f32 	%f20, [%rd18+-64];
	mul.f32 	%f168, %f20, 0f3F22F983;
	cvt.rni.s32.f32 	%r260, %f168;
	cvt.rn.f32.s32 	%f169, %r260;
	fma.rn.f32 	%f170, %f169, 0fBFC90FDA, %f20;
	fma.rn.f32 	%f171, %f169, 0fB3A22168, %f170;
	fma.rn.f32 	%f269, %f169, 0fA7C234C5, %f171;
	abs.f32 	%f22, %f20;
	setp.ltu.f32 	%p56, %f22, 0f47CE4780;
	@%p56 bra 	$L__BB0_42;
	setp.neu.f32 	%p57, %f22, 0f7F800000;
	@%p57 bra 	$L__BB0_37;
	mov.f32 	%f174, 0f00000000;
	mul.rn.f32 	%f269, %f20, %f174;
	mov.b32 	%r260, 0;
	bra.uni 	$L__BB0_42;
$L__BB0_37:
	mov.b32 	%r48, %f20;
	shl.b32 	%r174, %r48, 8;
	or.b32  	%r49, %r174, -2147483648;
	mov.b64 	%rd142, 0;
	mov.b32 	%r257, 0;
	mov.u64 	%rd140, __cudart_i2opi_f;
	mov.u64 	%rd141, %rd3;
$L__BB0_38:
	.pragma "nounroll";
	ld.global.nc.u32 	%r175, [%rd140];
	mad.wide.u32 	%rd88, %r175, %r49, %rd142;
	shr.u64 	%rd142, %rd88, 32;
	st.local.u32 	[%rd141], %rd88;
	add.s32 	%r257, %r257, 1;
	add.s64 	%rd141, %rd141, 4;
	add.s64 	%rd140, %rd140, 4;
	setp.ne.s32 	%p58, %r257, 6;
	@%p58 bra 	$L__BB0_38;
	shr.u32 	%r176, %r48, 23;
	st.local.u32 	[%rd3+24], %rd142;
	and.b32  	%r52, %r176, 31;
	and.b32  	%r177, %r176, 224;
	add.s32 	%r178, %r177, -128;
	shr.u32 	%r179, %r178, 5;
	mul.wide.u32 	%rd89, %r179, 4;
	sub.s64 	%rd32, %rd3, %rd89;
	ld.local.u32 	%r258, [%rd32+24];
	ld.local.u32 	%r259, [%rd32+20];
	setp.eq.s32 	%p59, %r52, 0;
	@%p59 bra 	$L__BB0_41;
	shf.l.wrap.b32 	%r258, %r259, %r258, %r52;
	ld.local.u32 	%r180, [%rd32+16];
	shf.l.wrap.b32 	%r259, %r180, %r259, %r52;
$L__BB0_41:
	shr.u32 	%r181, %r258, 30;
	shf.l.wrap.b32 	%r182, %r259, %r258, 2;
	shl.b32 	%r183, %r259, 2;
	shr.u32 	%r184, %r182, 31;
	add.s32 	%r185, %r184, %r181;
	neg.s32 	%r186, %r185;
	setp.lt.s32 	%p60, %r48, 0;
	selp.b32 	%r260, %r186, %r185, %p60;
	xor.b32  	%r187, %r182, %r48;
	shr.s32 	%r188, %r182, 31;
	xor.b32  	%r189, %r188, %r182;
	xor.b32  	%r190, %r188, %r183;
	cvt.u64.u32 	%rd90, %r189;
	shl.b64 	%rd91, %rd90, 32;
	cvt.u64.u32 	%rd92, %r190;
	or.b64  	%rd93, %rd91, %rd92;
	cvt.rn.f64.s64 	%fd7, %rd93;
	mul.f64 	%fd8, %fd7, 0d3BF921FB54442D19;
	cvt.rn.f32.f64 	%f172, %fd8;
	neg.f32 	%f173, %f172;
	setp.lt.s32 	%p61, %r187, 0;
	selp.f32 	%f269, %f173, %f172, %p61;
$L__BB0_42:
	mul.rn.f32 	%f175, %f269, %f269;
	and.b32  	%r192, %r260, 1;
	setp.eq.b32 	%p62, %r192, 1;
	selp.f32 	%f176, 0f3F800000, %f269, %p62;
	fma.rn.f32 	%f177, %f175, %f176, 0f00000000;
	fma.rn.f32 	%f178, %f175, 0f37CBAC00, 0fBAB607ED;
	selp.f32 	%f179, %f178, 0fB94D4153, %p62;
	selp.f32 	%f180, 0f3D2AAABB, 0f3C0885E4, %p62;
	fma.rn.f32 	%f181, %f179, %f175, %f180;
	selp.f32 	%f182, 0fBEFFFFFF, 0fBE2AAAA8, %p62;
	fma.rn.f32 	%f183, %f181, %f175, %f182;
	fma.rn.f32 	%f184, %f183, %f177, %f176;
	and.b32  	%r193, %r260, 2;
	setp.eq.s32 	%p63, %r193, 0;
	mov.f32 	%f185, 0f00000000;
	sub.f32 	%f186, %f185, %f184;
	selp.f32 	%f187, %f184, %f186, %p63;
	mul.f32 	%f188, %f19, %f187;
	add.s64 	%rd95, %rd1, %rd77;
	st.global.f32 	[%rd95], %f188;
	bra.uni 	$L__BB0_65;
$L__BB0_43:
	setp.lt.s32 	%p17, %r3, 16;
	setp.ne.s32 	%p18, %r18, 1;
	or.pred  	%p19, %p18, %p17;
	@%p19 bra 	$L__BB0_61;
	mul.wide.u32 	%rd58, %r1, 4;
	add.s64 	%rd33, %rd2, %rd58;
	ld.global.f32 	%f26, [%rd33];
	mul.f32 	%f109, %f26, 0f3F22F983;
	cvt.rni.s32.f32 	%r264, %f109;
	cvt.rn.f32.s32 	%f110, %r264;
	fma.rn.f32 	%f111, %f110, 0fBFC90FDA, %f26;
	fma.rn.f32 	%f112, %f110, 0fB3A22168, %f111;
	fma.rn.f32 	%f270, %f110, 0fA7C234C5, %f112;
	abs.f32 	%f28, %f26;
	setp.ltu.f32 	%p32, %f28, 0f47CE4780;
	@%p32 bra 	$L__BB0_52;
	setp.neu.f32 	%p33, %f28, 0f7F800000;
	@%p33 bra 	$L__BB0_47;
	mov.f32 	%f115, 0f00000000;
	mul.rn.f32 	%f270, %f26, %f115;
	mov.b32 	%r264, 0;
	bra.uni 	$L__BB0_52;
$L__BB0_47:
	mov.b32 	%r62, %f26;
	shl.b32 	%r109, %r62, 8;
	or.b32  	%r63, %r109, -2147483648;
	mov.b64 	%rd145, 0;
	mov.b32 	%r261, 0;
	mov.u64 	%rd143, __cudart_i2opi_f;
	mov.u64 	%rd144, %rd3;
$L__BB0_48:
	.pragma "nounroll";
	ld.global.nc.u32 	%r110, [%rd143];
	mad.wide.u32 	%rd61, %r110, %r63, %rd145;
	shr.u64 	%rd145, %rd61, 32;
	st.local.u32 	[%rd144], %rd61;
	add.s32 	%r261, %r261, 1;
	add.s64 	%rd144, %rd144, 4;
	add.s64 	%rd143, %rd143, 4;
	setp.ne.s32 	%p34, %r261, 6;
	@%p34 bra 	$L__BB0_48;
	shr.u32 	%r111, %r62, 23;
	st.local.u32 	[%rd3+24], %rd145;
	and.b32  	%r66, %r111, 31;
	and.b32  	%r112, %r111, 224;
	add.s32 	%r113, %r112, -128;
	shr.u32 	%r114, %r113, 5;
	mul.wide.u32 	%rd62, %r114, 4;
	sub.s64 	%rd40, %rd3, %rd62;
	ld.local.u32 	%r262, [%rd40+24];
	ld.local.u32 	%r263, [%rd40+20];
	setp.eq.s32 	%p35, %r66, 0;
	@%p35 bra 	$L__BB0_51;
	shf.l.wrap.b32 	%r262, %r263, %r262, %r66;
	ld.local.u32 	%r115, [%rd40+16];
	shf.l.wrap.b32 	%r263, %r115, %r263, %r66;
$L__BB0_51:
	shr.u32 	%r116, %r262, 30;
	shf.l.wrap.b32 	%r117, %r263, %r262, 2;
	shl.b32 	%r118, %r263, 2;
	shr.u32 	%r119, %r117, 31;
	add.s32 	%r120, %r119, %r116;
	neg.s32 	%r121, %r120;
	setp.lt.s32 	%p36, %r62, 0;
	selp.b32 	%r264, %r121, %r120, %p36;
	xor.b32  	%r122, %r117, %r62;
	shr.s32 	%r123, %r117, 31;
	xor.b32  	%r124, %r123, %r117;
	xor.b32  	%r125, %r123, %r118;
	cvt.u64.u32 	%rd63, %r124;
	shl.b64 	%rd64, %rd63, 32;
	cvt.u64.u32 	%rd65, %r125;
	or.b64  	%rd66, %rd64, %rd65;
	cvt.rn.f64.s64 	%fd1, %rd66;
	mul.f64 	%fd2, %fd1, 0d3BF921FB54442D19;
	cvt.rn.f32.f64 	%f113, %fd2;
	neg.f32 	%f114, %f113;
	setp.lt.s32 	%p37, %r122, 0;
	selp.f32 	%f270, %f114, %f113, %p37;
$L__BB0_52:
	add.s32 	%r127, %r264, 1;
	mul.rn.f32 	%f116, %f270, %f270;
	and.b32  	%r128, %r264, 1;
	setp.eq.b32 	%p38, %r128, 1;
	selp.f32 	%f117, %f270, 0f3F800000, %p38;
	fma.rn.f32 	%f118, %f116, %f117, 0f00000000;
	fma.rn.f32 	%f119, %f116, 0f37CBAC00, 0fBAB607ED;
	selp.f32 	%f120, 0fB94D4153, %f119, %p38;
	selp.f32 	%f121, 0f3C0885E4, 0f3D2AAABB, %p38;
	fma.rn.f32 	%f122, %f120, %f116, %f121;
	selp.f32 	%f123, 0fBE2AAAA8, 0fBEFFFFFF, %p38;
	fma.rn.f32 	%f124, %f122, %f116, %f123;
	fma.rn.f32 	%f125, %f124, %f118, %f117;
	and.b32  	%r129, %r127, 2;
	setp.eq.s32 	%p39, %r129, 0;
	mov.f32 	%f126, 0f00000000;
	sub.f32 	%f127, %f126, %f125;
	selp.f32 	%f32, %f125, %f127, %p39;
	ld.global.f32 	%f33, [%rd33+-64];
	mul.f32 	%f128, %f33, 0f3F22F983;
	cvt.rni.s32.f32 	%r268, %f128;
	cvt.rn.f32.s32 	%f129, %r268;
	fma.rn.f32 	%f130, %f129, 0fBFC90FDA, %f33;
	fma.rn.f32 	%f131, %f129, 0fB3A22168, %f130;
	fma.rn.f32 	%f271, %f129, 0fA7C234C5, %f131;
	abs.f32 	%f35, %f33;
	setp.ltu.f32 	%p40, %f35, 0f47CE4780;
	@%p40 bra 	$L__BB0_60;
	setp.neu.f32 	%p41, %f35, 0f7F800000;
	@%p41 bra 	$L__BB0_55;
	mov.f32 	%f134, 0f00000000;
	mul.rn.f32 	%f271, %f33, %f134;
	mov.b32 	%r268, 0;
	bra.uni 	$L__BB0_60;
$L__BB0_55:
	mov.b32 	%r76, %f33;
	shl.b32 	%r131, %r76, 8;
	or.b32  	%r77, %r131, -2147483648;
	mov.b64 	%rd148, 0;
	mov.b32 	%r265, 0;
	mov.u64 	%rd146, __cudart_i2opi_f;
	mov.u64 	%rd147, %rd3;
$L__BB0_56:
	.pragma "nounroll";
	ld.global.nc.u32 	%r132, [%rd146];
	mad.wide.u32 	%rd69, %r132, %r77, %rd148;
	shr.u64 	%rd148, %rd69, 32;
	st.local.u32 	[%rd147], %rd69;
	add.s32 	%r265, %r265, 1;
	add.s64 	%rd147, %rd147, 4;
	add.s64 	%rd146, %rd146, 4;
	setp.ne.s32 	%p42, %r265, 6;
	@%p42 bra 	$L__BB0_56;
	shr.u32 	%r133, %r76, 23;
	st.local.u32 	[%rd3+24], %rd148;
	and.b32  	%r80, %r133, 31;
	and.b32  	%r134, %r133, 224;
	add.s32 	%r135, %r134, -128;
	shr.u32 	%r136, %r135, 5;
	mul.wide.u32 	%rd70, %r136, 4;
	sub.s64 	%rd47, %rd3, %rd70;
	ld.local.u32 	%r266, [%rd47+24];
	ld.local.u32 	%r267, [%rd47+20];
	setp.eq.s32 	%p43, %r80, 0;
	@%p43 bra 	$L__BB0_59;
	shf.l.wrap.b32 	%r266, %r267, %r266, %r80;
	ld.local.u32 	%r137, [%rd47+16];
	shf.l.wrap.b32 	%r267, %r137, %r267, %r80;
$L__BB0_59:
	shr.u32 	%r138, %r266, 30;
	shf.l.wrap.b32 	%r139, %r267, %r266, 2;
	shl.b32 	%r140, %r267, 2;
	shr.u32 	%r141, %r139, 31;
	add.s32 	%r142, %r141, %r138;
	neg.s32 	%r143, %r142;
	setp.lt.s32 	%p44, %r76, 0;
	selp.b32 	%r268, %r143, %r142, %p44;
	xor.b32  	%r144, %r139, %r76;
	shr.s32 	%r145, %r139, 31;
	xor.b32  	%r146, %r145, %r139;
	xor.b32  	%r147, %r145, %r140;
	cvt.u64.u32 	%rd71, %r146;
	shl.b64 	%rd72, %rd71, 32;
	cvt.u64.u32 	%rd73, %r147;
	or.b64  	%rd74, %rd72, %rd73;
	cvt.rn.f64.s64 	%fd3, %rd74;
	mul.f64 	%fd4, %fd3, 0d3BF921FB54442D19;
	cvt.rn.f32.f64 	%f132, %fd4;
	neg.f32 	%f133, %f132;
	setp.lt.s32 	%p45, %r144, 0;
	selp.f32 	%f271, %f133, %f132, %p45;
$L__BB0_60:
	add.s32 	%r149, %r268, 1;
	mul.rn.f32 	%f135, %f271, %f271;
	and.b32  	%r150, %r268, 1;
	setp.eq.b32 	%p46, %r150, 1;
	selp.f32 	%f136, %f271, 0f3F800000, %p46;
	fma.rn.f32 	%f137, %f135, %f136, 0f00000000;
	fma.rn.f32 	%f138, %f135, 0f37CBAC00, 0fBAB607ED;
	selp.f32 	%f139, 0fB94D4153, %f138, %p46;
	selp.f32 	%f140, 0f3C0885E4, 0f3D2AAABB, %p46;
	fma.rn.f32 	%f141, %f139, %f135, %f140;
	selp.f32 	%f142, 0fBE2AAAA8, 0fBEFFFFFF, %p46;
	fma.rn.f32 	%f143, %f141, %f135, %f142;
	fma.rn.f32 	%f144, %f143, %f137, %f136;
	and.b32  	%r151, %r149, 2;
	setp.eq.s32 	%p47, %r151, 0;
	mov.f32 	%f145, 0f00000000;
	sub.f32 	%f146, %f145, %f144;
	selp.f32 	%f147, %f144, %f146, %p47;
	mul.f32 	%f148, %f32, %f147;
	add.s64 	%rd76, %rd1, %rd58;
	st.global.f32 	[%rd76], %f148;
	bra.uni 	$L__BB0_65;
$L__BB0_61:
	setp.lt.s32 	%p20, %r3, 16;
	setp.ne.s32 	%p21, %r18, 2;
	or.pred  	%p22, %p21, %p20;
	@%p22 bra 	$L__BB0_63;
	mul.wide.u32 	%rd55, %r1, 4;
	add.s64 	%rd56, %rd2, %rd55;
	ld.global.f32 	%f64, [%rd56];
	setp.lt.f32 	%p26, %f64, 0f00800000;
	mul.f32 	%f65, %f64, 0f4B000000;
	selp.f32 	%f66, %f65, %f64, %p26;
	selp.f32 	%f67, 0fC1B80000, 0f00000000, %p26;
	mov.b32 	%r100, %f66;
	add.s32 	%r101, %r100, -1059760811;
	and.b32  	%r102, %r101, -8388608;
	sub.s32 	%r103, %r100, %r102;
	mov.b32 	%f68, %r103;
	cvt.rn.f32.s32 	%f69, %r102;
	fma.rn.f32 	%f70, %f69, 0f34000000, %f67;
	add.f32 	%f71, %f68, 0fBF800000;
	fma.rn.f32 	%f72, %f71, 0fBE055027, 0f3E1039F6;
	fma.rn.f32 	%f73, %f72, %f71, 0fBDF8CDCC;
	fma.rn.f32 	%f74, %f73, %f71, 0f3E0F2955;
	fma.rn.f32 	%f75, %f74, %f71, 0fBE2AD8B9;
	fma.rn.f32 	%f76, %f75, %f71, 0f3E4CED0B;
	fma.rn.f32 	%f77, %f76, %f71, 0fBE7FFF22;
	fma.rn.f32 	%f78, %f77, %f71, 0f3EAAAA78;
	fma.rn.f32 	%f79, %f78, %f71, 0fBF000000;
	mul.f32 	%f80, %f71, %f79;
	fma.rn.f32 	%f81, %f80, %f71, %f71;
	fma.rn.f32 	%f82, %f70, 0f3F317218, %f81;
	setp.gt.u32 	%p27, %r100, 2139095039;
	fma.rn.f32 	%f83, %f66, 0f7F800000, 0f7F800000;
	selp.f32 	%f84, %f83, %f82, %p27;
	setp.eq.f32 	%p28, %f66, 0f00000000;
	selp.f32 	%f85, 0fFF800000, %f84, %p28;
	ld.global.f32 	%f86, [%rd56+-64];
	setp.lt.f32 	%p29, %f86, 0f00800000;
	mul.f32 	%f87, %f86, 0f4B000000;
	selp.f32 	%f88, %f87, %f86, %p29;
	selp.f32 	%f89, 0fC1B80000, 0f00000000, %p29;
	mov.b32 	%r104, %f88;
	add.s32 	%r105, %r104, -1059760811;
	and.b32  	%r106, %r105, -8388608;
	sub.s32 	%r107, %r104, %r106;
	mov.b32 	%f90, %r107;
	cvt.rn.f32.s32 	%f91, %r106;
	fma.rn.f32 	%f92, %f91, 0f34000000, %f89;
	add.f32 	%f93, %f90, 0fBF800000;
	fma.rn.f32 	%f94, %f93, 0fBE055027, 0f3E1039F6;
	fma.rn.f32 	%f95, %f94, %f93, 0fBDF8CDCC;
	fma.rn.f32 	%f96, %f95, %f93, 0f3E0F2955;
	fma.rn.f32 	%f97, %f96, %f93, 0fBE2AD8B9;
	fma.rn.f32 	%f98, %f97, %f93, 0f3E4CED0B;
	fma.rn.f32 	%f99, %f98, %f93, 0fBE7FFF22;
	fma.rn.f32 	%f100, %f99, %f93, 0f3EAAAA78;
	fma.rn.f32 	%f101, %f100, %f93, 0fBF000000;
	mul.f32 	%f102, %f93, %f101;
	fma.rn.f32 	%f103, %f102, %f93, %f93;
	fma.rn.f32 	%f104, %f92, 0f3F317218, %f103;
	setp.gt.u32 	%p30, %r104, 2139095039;
	fma.rn.f32 	%f105, %f88, 0f7F800000, 0f7F800000;
	selp.f32 	%f106, %f105, %f104, %p30;
	setp.eq.f32 	%p31, %f88, 0f00000000;
	selp.f32 	%f107, 0fFF800000, %f106, %p31;
	mul.f32 	%f108, %f85, %f107;
	add.s64 	%rd57, %rd1, %rd55;
	st.global.f32 	[%rd57], %f108;
	bra.uni 	$L__BB0_65;
$L__BB0_63:
	setp.lt.s32 	%p23, %r3, 16;
	setp.ne.s32 	%p24, %r18, 3;
	or.pred  	%p25, %p24, %p23;
	@%p25 bra 	$L__BB0_65;
	mul.wide.u32 	%rd52, %r1, 4;
	add.s64 	%rd53, %rd2, %rd52;
	ld.global.f32 	%f39, [%rd53];
	fma.rn.f32 	%f40, %f39, 0f3BBB989D, 0f3F000000;
	cvt.sat.f32.f32 	%f41, %f40;
	mov.f32 	%f42, 0f4B400001;
	mov.f32 	%f43, 0f437C0000;
	fma.rm.f32 	%f44, %f41, %f43, %f42;
	add.f32 	%f45, %f44, 0fCB40007F;
	neg.f32 	%f46, %f45;
	fma.rn.f32 	%f47, %f39, 0f3FB8AA3B, %f46;
	fma.rn.f32 	%f48, %f39, 0f32A57060, %f47;
	mov.b32 	%r96, %f44;
	shl.b32 	%r97, %r96, 23;
	mov.b32 	%f49, %r97;
	ex2.approx.ftz.f32 	%f50, %f48;
	mul.f32 	%f51, %f50, %f49;
	ld.global.f32 	%f52, [%rd53+-64];
	fma.rn.f32 	%f53, %f52, 0f3BBB989D, 0f3F000000;
	cvt.sat.f32.f32 	%f54, %f53;
	fma.rm.f32 	%f55, %f54, %f43, %f42;
	add.f32 	%f56, %f55, 0fCB40007F;
	neg.f32 	%f57, %f56;
	fma.rn.f32 	%f58, %f52, 0f3FB8AA3B, %f57;
	fma.rn.f32 	%f59, %f52, 0f32A57060, %f58;
	mov.b32 	%r98, %f55;
	shl.b32 	%r99, %r98, 23;
	mov.b32 	%f60, %r99;
	ex2.approx.ftz.f32 	%f61, %f59;
	mul.f32 	%f62, %f61, %f60;
	mul.f32 	%f63, %f51, %f62;
	add.s64 	%rd54, %rd1, %rd52;
	st.global.f32 	[%rd54], %f63;
$L__BB0_65:
	bar.sync 	0;
	and.b32  	%r243, %r1, -2147483645;
	setp.ne.s32 	%p83, %r243, 1;
	@%p83 bra 	$L__BB0_68;
	mul.wide.u32 	%rd126, %r1, 4;
	add.s64 	%rd127, %rd1, %rd126;
	ld.global.f32 	%f264, [%rd127];
	setp.leu.f32 	%p84, %f264, 0f3F000000;
	@%p84 bra 	$L__BB0_68;
	add.s32 	%r244, %r1, -1;
	mul.wide.u32 	%rd128, %r244, 4;
	add.s64 	%rd129, %rd1, %rd128;
	ld.global.f32 	%f265, [%rd129];
	cvt.f64.f32 	%fd13, %f265;
	cvta.to.global.u64 	%rd130, %rd48;
	atom.global.add.f64 	%fd14, [%rd130], %fd13;
$L__BB0_68:
	ret;

}
	// .globl	_Z8baselinePfS_
.visible .entry _Z8baselinePfS_(
	.param .u64 .ptr .align 1 _Z8baselinePfS__param_0,
	.param .u64 .ptr .align 1 _Z8baselinePfS__param_1
)
{
	.reg .b32 	%r<5>;
	.reg .b32 	%f<2>;
	.reg .b64 	%rd<8>;

	ld.param.u64 	%rd1, [_Z8baselinePfS__param_0];
	ld.param.u64 	%rd2, [_Z8baselinePfS__param_1];
	cvta.to.global.u64 	%rd3, %rd2;
	cvta.to.global.u64 	%rd4, %rd1;
	mov.u32 	%r1, %ctaid.x;
	mov.u32 	%r2, %ntid.x;
	mov.u32 	%r3, %tid.x;
	mad.lo.s32 	%r4, %r1, %r2, %r3;
	mul.wide.s32 	%rd5, %r4, 4;
	add.s64 	%rd6, %rd4, %rd5;
	ld.global.f32 	%f1, [%rd6];
	add.s64 	%rd7, %rd3, %rd5;
	st.global.f32 	[%rd7], %f1;
	ret;

}


// ===== COMPILED SASS (sm_100) =====

	.target	sm_100

	.elftype	@"ET_EXEC"


//--------------------- .note.nv.tkinfo           --------------------------
	.section	.note.nv.tkinfo,"",@"SHT_NOTE"
	.sectionflags	@"SHF_NOTE_NV_TKINFO"
	.tkinfo
        /*0018*/ 	.word	0x00000002
        /*0030*/ 	.string	""
        /*0030*/ 	.string	"ptxas"
        /*0030*/ 	.string	"Cuda compilation tools, release 13.0, V13.0.88"
        /*0030*/ 	.string	"Build cuda_13.0.r13.0/compiler.36424714_0"
        /*0030*/ 	.string	"-arch sm_100 -m 64 "



//--------------------- .note.nv.cuinfo           --------------------------
	.section	.note.nv.cuinfo,"",@"SHT_NOTE"
	.sectionflags	@"SHF_NOTE_NV_CUINFO"
        /*0018*/ 	.short	0x0002
        /*001a*/ 	.short	0x0064
        /*001c*/ 	.short	0x0082
	.zero		2


//--------------------- .nv.info                  --------------------------
	.section	.nv.info,"",@"SHT_CUDA_INFO"
	.align	4


	//----- nvinfo : EIATTR_REGCOUNT
	.align		4
        /*0000*/ 	.byte	0x04, 0x2f
        /*0002*/ 	.short	(.L_2 - .L_1)
	.align		4
.L_1:
        /*0004*/ 	.word	index@(_Z9transformPfS_Pd)
        /*0008*/ 	.word	0x00000016


	//----- nvinfo : EIATTR_FRAME_SIZE
	.align		4
.L_2:
        /*000c*/ 	.byte	0x04, 0x11
        /*000e*/ 	.short	(.L_4 - .L_3)
	.align		4
.L_3:
        /*0010*/ 	.word	index@(_Z9transformPfS_Pd)
        /*0014*/ 	.word	0x00000000


	//----- nvinfo : EIATTR_REGCOUNT
	.align		4
.L_4:
        /*0018*/ 	.byte	0x04, 0x2f
        /*001a*/ 	.short	(.L_6 - .L_5)
	.align		4
.L_5:
        /*001c*/ 	.word	index@(_Z8baselinePfS_)
        /*0020*/ 	.word	0x0000000a


	//----- nvinfo : EIATTR_FRAME_SIZE
	.align		4
.L_6:
        /*0024*/ 	.byte	0x04, 0x11
        /*0026*/ 	.short	(.L_8 - .L_7)
	.align		4
.L_7:
        /*0028*/ 	.word	index@(_Z8baselinePfS_)
        /*002c*/ 	.word	0x00000000


	//----- nvinfo : EIATTR_MIN_STACK_SIZE
	.align		4
.L_8:
        /*0030*/ 	.byte	0x04, 0x12
        /*0032*/ 	.short	(.L_10 - .L_9)
	.align		4
.L_9:
        /*0034*/ 	.word	index@(_Z8baselinePfS_)
        /*0038*/ 	.word	0x00000000


	//----- nvinfo : EIATTR_MIN_STACK_SIZE
	.align		4
.L_10:
        /*003c*/ 	.byte	0x04, 0x12
        /*003e*/ 	.short	(.L_12 - .L_11)
	.align		4
.L_11:
        /*0040*/ 	.word	index@(_Z9transformPfS_Pd)
        /*0044*/ 	.word	0x00000000
.L_12:


//--------------------- .nv.compat                --------------------------
	.section	.nv.compat,"",@"SHT_CUDA_COMPAT_INFO"
	.align	4
        /*0000*/ 	.byte	0x02, 0x09, 0x00, 0x00, 0x02, 0x02, 0x01, 0x00, 0x02, 0x05, 0x05, 0x00, 0x03, 0x07, 0x01, 0x01
        /*0010*/ 	.byte	0x02, 0x03, 0x00, 0x00, 0x02, 0x06, 0x01, 0x00, 0x04, 0x0b, 0x08, 0x00, 0x01, 0x00, 0x00, 0x00
        /*0020*/ 	.byte	0x00, 0x00, 0x00, 0x00


//--------------------- .nv.info._Z8baselinePfS_  --------------------------
	.section	.nv.info._Z8baselinePfS_,"",@"SHT_CUDA_INFO"
	.sectionflags	@""
	.align	4


	//----- nvinfo : EIATTR_CUDA_API_VERSION
	.align		4
        /*0000*/ 	.byte	0x04, 0x37
        /*0002*/ 	.short	(.L_14 - .L_13)
.L_13:
        /*0004*/ 	.word	0x00000082


	//----- nvinfo : EIATTR_KPARAM_INFO
	.align		4
.L_14:
        /*0008*/ 	.byte	0x04, 0x17
        /*000a*/ 	.short	(.L_16 - .L_15)
.L_15:
        /*000c*/ 	.word	0x00000000
        /*0010*/ 	.short	0x0001
        /*0012*/ 	.short	0x0008
        /*0014*/ 	.byte	0x00, 0xf5, 0x21, 0x00


	//----- nvinfo : EIATTR_KPARAM_INFO
	.align		4
.L_16:
        /*0018*/ 	.byte	0x04, 0x17
        /*001a*/ 	.short	(.L_18 - .L_17)
.L_17:
        /*001c*/ 	.word	0x00000000
        /*0020*/ 	.short	0x0000
        /*0022*/ 	.short	0x0000
        /*0024*/ 	.byte	0x00, 0xf5, 0x21, 0x00


	//----- nvinfo : EIATTR_SPARSE_MMA_MASK
	.align		4
.L_18:
        /*0028*/ 	.byte	0x03, 0x50
        /*002a*/ 	.short	0x0000


	//----- nvinfo : EIATTR_MAXREG_COUNT
	.align		4
        /*002c*/ 	.byte	0x03, 0x1b
        /*002e*/ 	.short	0x00ff


	//----- nvinfo : EIATTR_MERCURY_ISA_VERSION
	.align		4
        /*0030*/ 	.byte	0x03, 0x5f
        /*0032*/ 	.short	0x0101


	//----- nvinfo : EIATTR_VRC_CTA_INIT_COUNT
	.align		4
        /*0034*/ 	.byte	0x02, 0x4a
	.zero		1
	.zero		1


	//----- nvinfo : EIATTR_EXIT_INSTR_OFFSETS
	.align		4
        /*0038*/ 	.byte	0x04, 0x1c
        /*003a*/ 	.short	(.L_20 - .L_19)


	//   ....[0]....
.L_19:
        /*003c*/ 	.word	0x000000c0


	//----- nvinfo : EIATTR_CBANK_PARAM_SIZE
	.align		4
.L_20:
        /*0040*/ 	.byte	0x03, 0x19
        /*0042*/ 	.short	0x0010


	//----- nvinfo : EIATTR_PARAM_CBANK
	.align		4
        /*0044*/ 	.byte	0x04, 0x0a
        /*0046*/ 	.short	(.L_22 - .L_21)
	.align		4
.L_21:
        /*0048*/ 	.word	index@(.nv.constant0._Z8baselinePfS_)
        /*004c*/ 	.short	0x0380
        /*004e*/ 	.short	0x0010


	//----- nvinfo : EIATTR_SW_WAR
	.align		4
.L_22:
        /*0050*/ 	.byte	0x04, 0x36
        /*0052*/ 	.short	(.L_24 - .L_23)
.L_23:
        /*0054*/ 	.word	0x00000008
.L_24:


//--------------------- .nv.info._Z9transformPfS_Pd --------------------------
	.section	.nv.info._Z9transformPfS_Pd,"",@"SHT_CUDA_INFO"
	.sectionflags	@""
	.align	4


	//----- nvinfo : EIATTR_CUDA_API_VERSION
	.align		4
        /*0000*/ 	.byte	0x04, 0x37
        /*0002*/ 	.short	(.L_26 - .L_25)
.L_25:
        /*0004*/ 	.word	0x00000082


	//----- nvinfo : EIATTR_KPARAM_INFO
	.align		4
.L_26:
        /*0008*/ 	.byte	0x04, 0x17
        /*000a*/ 	.short	(.L_28 - .L_27)
.L_27:
        /*000c*/ 	.word	0x00000000
        /*0010*/ 	.short	0x0002
        /*0012*/ 	.short	0x0010
        /*0014*/ 	.byte	0x00, 0xf5, 0x21, 0x00


	//----- nvinfo : EIATTR_KPARAM_INFO
	.align		4
.L_28:
        /*0018*/ 	.byte	0x04, 0x17
        /*001a*/ 	.short	(.L_30 - .L_29)
.L_29:
        /*001c*/ 	.word	0x00000000
        /*0020*/ 	.short	0x0001
        /*0022*/ 	.short	0x0008
        /*0024*/ 	.byte	0x00, 0xf5, 0x21, 0x00


	//----- nvinfo : EIATTR_KPARAM_INFO
	.align		4
.L_30:
        /*0028*/ 	.byte	0x04, 0x17
        /*002a*/ 	.short	(.L_32 - .L_31)
.L_31:
        /*002c*/ 	.word	0x00000000
        /*0030*/ 	.short	0x0000
        /*0032*/ 	.short	0x0000
        /*0034*/ 	.byte	0x00, 0xf5, 0x21, 0x00


	//----- nvinfo : EIATTR_SPARSE_MMA_MASK
	.align		4
.L_32:
        /*0038*/ 	.byte	0x03, 0x50
        /*003a*/ 	.short	0x0000


	//----- nvinfo : EIATTR_MAXREG_COUNT
	.align		4
        /*003c*/ 	.byte	0x03, 0x1b
        /*003e*/ 	.short	0x00ff


	//----- nvinfo : EIATTR_NUM_BARRIERS
	.align		4
        /*0040*/ 	.byte	0x02, 0x4c
        /*0042*/ 	.byte	0x01
	.zero		1


	//----- nvinfo : EIATTR_MERCURY_ISA_VERSION
	.align		4
        /*0044*/ 	.byte	0x03, 0x5f
        /*0046*/ 	.short	0x0101


	//----- nvinfo : EIATTR_VRC_CTA_INIT_COUNT
	.align		4
        /*0048*/ 	.byte	0x02, 0x4a
	.zero		1
	.zero		1


	//----- nvinfo : EIATTR_EXIT_INSTR_OFFSETS
	.align		4
        /*004c*/ 	.byte	0x04, 0x1c
        /*004e*/ 	.short	(.L_34 - .L_33)


	//   ....[0]....
.L_33:
        /*0050*/ 	.word	0x00000060


	//   ....[1]....
        /*0054*/ 	.word	0x00003a80


	//   ....[2]....
        /*0058*/ 	.word	0x00003ad0


	//   ....[3]....
        /*005c*/ 	.word	0x00003b40


	//----- nvinfo : EIATTR_CRS_STACK_SIZE
	.align		4
.L_34:
        /*0060*/ 	.byte	0x04, 0x1e
        /*0062*/ 	.short	(.L_36 - .L_35)
.L_35:
        /*0064*/ 	.word	0x00000000


	//----- nvinfo : EIATTR_CBANK_PARAM_SIZE
	.align		4
.L_36:
        /*0068*/ 	.byte	0x03, 0x19
        /*006a*/ 	.short	0x0018


	//----- nvinfo : EIATTR_PARAM_CBANK
	.align		4
        /*006c*/ 	.byte	0x04, 0x0a
        /*006e*/ 	.short	(.L_38 - .L_37)
	.align		4
.L_37:
        /*0070*/ 	.word	index@(.nv.constant0._Z9transformPfS_Pd)
        /*0074*/ 	.short	0x0380
        /*0076*/ 	.short	0x0018


	//----- nvinfo : EIATTR_SW_WAR
	.align		4
.L_38:
        /*0078*/ 	.byte	0x04, 0x36
        /*007a*/ 	.short	(.L_40 - .L_39)
.L_39:
        /*007c*/ 	.word	0x00000008
.L_40:


//--------------------- .nv.callgraph             --------------------------
	.section	.nv.callgraph,"",@"SHT_CUDA_CALLGRAPH"
	.align	4
	.sectionentsize	8
	.align		4
        /*0000*/ 	.word	0x00000000
	.align		4
        /*0004*/ 	.word	0xffffffff
	.align		4
        /*0008*/ 	.word	0x00000000
	.align		4
        /*000c*/ 	.word	0xfffffffe
	.align		4
        /*0010*/ 	.word	0x00000000
	.align		4
        /*0014*/ 	.word	0xfffffffd
	.align		4
        /*0018*/ 	.word	0x00000000
	.align		4
        /*001c*/ 	.word	0xfffffffc


//--------------------- .nv.constant4             --------------------------
	.section	.nv.constant4,"a",@progbits
	.align	8
	.align		8
.nv.constant4:
        /*0000*/ 	.dword	__cudart_i2opi_f


//--------------------- .text._Z8baselinePfS_     --------------------------
	.section	.text._Z8baselinePfS_,"ax",@progbits
	.align	128
        .global         _Z8baselinePfS_
        .type           _Z8baselinePfS_,@function
        .size           _Z8baselinePfS_,(.L_x_41 - _Z8baselinePfS_)
        .other          _Z8baselinePfS_,@"STO_CUDA_ENTRY STV_DEFAULT"
_Z8baselinePfS_:
.text._Z8baselinePfS_:
[----:B------:R-:W-:Y:S01]  /*0000*/  LDC R1, c[0x0][0x37c] ;  /* 0x0000df00ff017b82 */ /* 0x000fe20000000800 */
[----:B------:R-:W0:Y:S07]  /*0010*/  S2R R0, SR_TID.X ;  /* 0x0000000000007919 */ /* 0x000e2e0000002100 */
[----:B------:R-:W0:Y:S01]  /*0020*/  S2UR UR6, SR_CTAID.X ;  /* 0x00000000000679c3 */ /* 0x000e220000002500 */
[----:B------:R-:W1:Y:S07]  /*0030*/  LDCU.64 UR4, c[0x0][0x358] ;  /* 0x00006b00ff0477ac */ /* 0x000e6e0008000a00 */
[----:B------:R-:W0:Y:S08]  /*0040*/  LDC R7, c[0x0][0x360] ;  /* 0x0000d800ff077b82 */ /* 0x000e300000000800 */
[----:B------:R-:W2:Y:S08]  /*0050*/  LDC.64 R2, c[0x0][0x380] ;  /* 0x0000e000ff027b82 */ /* 0x000eb00000000a00 */
[----:B------:R-:W3:Y:S01]  /*0060*/  LDC.64 R4, c[0x0][0x388] ;  /* 0x0000e200ff047b82 */ /* 0x000ee20000000a00 */
[----:B0-----:R-:W-:-:S04]  /*0070*/  IMAD R7, R7, UR6, R0 ;  /* 0x0000000607077c24 */ /* 0x001fc8000f8e0200 */
[----:B--2---:R-:W-:-:S06]  /*0080*/  IMAD.WIDE R2, R7, 0x4, R2 ;  /* 0x0000000407027825 */ /* 0x004fcc00078e0202 */
[----:B-1----:R-:W2:Y:S01]  /*0090*/  LDG.E R3, desc[UR4][R2.64] ;  /* 0x0000000402037981 */ /* 0x002ea2000c1e1900 */
[----:B---3--:R-:W-:-:S05]  /*00a0*/  IMAD.WIDE R4, R7, 0x4, R4 ;  /* 0x0000000407047825 */ /* 0x008fca00078e0204 */
[----:B--2---:R-:W-:Y:S01]  /*00b0*/  STG.E desc[UR4][R4.64], R3 ;  /* 0x0000000304007986 */ /* 0x004fe2000c101904 */
[----:B------:R-:W-:Y:S05]  /*00c0*/  EXIT ;  /* 0x000000000000794d */ /* 0x000fea0003800000 */
.L_x_0:
[----:B------:R-:W-:-:S00]  /*00d0*/  BRA `(.L_x_0) ;  /* 0xfffffffc00fc7947 */ /* 0x000fc0000383ffff */
[----:B------:R-:W-:-:S00]  /*00e0*/  NOP ;  /* 0x0000000000007918 */ /* 0x000fc00000000000 */
        /* <DEDUP_REMOVED lines=9> */
.L_x_41:


//--------------------- .text._Z9transformPfS_Pd  --------------------------
	.section	.text._Z9transformPfS_Pd,"ax",@progbits
	.align	128
        .global         _Z9transformPfS_Pd
        .type           _Z9transformPfS_Pd,@function
        .size           _Z9transformPfS_Pd,(.L_x_42 - _Z9transformPfS_Pd)
        .other          _Z9transformPfS_Pd,@"STO_CUDA_ENTRY STV_DEFAULT"
_Z9transformPfS_Pd:
.text._Z9transformPfS_Pd:
[----:B------:R-:W-:Y:S01]  /*0000*/  LDC R1, c[0x0][0x37c] ;  /* 0x0000df00ff017b82 */ /* 0x000fe20000000800 */
[----:B------:R-:W0:Y:S07]  /*0010*/  S2R R3, SR_TID.X ;  /* 0x0000000000037919 */ /* 0x000e2e0000002100 */
[----:B------:R-:W0:Y:S08]  /*0020*/  S2UR UR4, SR_CTAID.X ;  /* 0x00000000000479c3 */ /* 0x000e300000002500 */
[----:B------:R-:W0:Y:S02]  /*0030*/  LDC R2, c[0x0][0x360] ;  /* 0x0000d800ff027b82 */ /* 0x000e240000000800 */
[----:B0-----:R-:W-:-:S05]  /*0040*/  IMAD R2, R2, UR4, R3 ;  /* 0x0000000402027c24 */ /* 0x001fca000f8e0203 */
[----:B------:R-:W-:-:S13]  /*0050*/  ISETP.GT.AND P0, PT, R2, 0x7ffffff, PT ;  /* 0x07ffffff0200780c */ /* 0x000fda0003f04270 */
[----:B------:R-:W-:Y:S05]  /*0060*/  @P0 EXIT ;  /* 0x000000000000094d */ /* 0x000fea0003800000 */
[----:B------:R-:W-:Y:S01]  /*0070*/  SHF.R.S32.HI R3, RZ, 0x1f, R2 ;  /* 0x0000001fff037819 */ /* 0x000fe20000011402 */
[----:B------:R-:W0:Y:S01]  /*0080*/  LDCU.64 UR6, c[0x0][0x358] ;  /* 0x00006b00ff0677ac */ /* 0x000e220008000a00 */
[----:B------:R-:W-:Y:S01]  /*0090*/  LOP3.LUT P0, R0, R2, 0x3, RZ, 0xc0, !PT ;  /* 0x0000000302007812 */ /* 0x000fe2000780c0ff */
[----:B------:R-:W-:Y:S01]  /*00a0*/  BSSY.RECONVERGENT B0, `(.L_x_1) ;  /* 0x000039a000007945 */ /* 0x000fe20003800200 */
[----:B------:R-:W-:-:S04]  /*00b0*/  LEA.HI R3, R3, R2, RZ, 0x5 ;  /* 0x0000000203037211 */ /* 0x000fc800078f28ff */
[----:B------:R-:W-:-:S05]  /*00c0*/  LOP3.LUT R3, R3, 0xffffffe0, RZ, 0xc0, !PT ;  /* 0xffffffe003037812 */ /* 0x000fca00078ec0ff */
[----:B------:R-:W-:-:S05]  /*00d0*/  IMAD.IADD R3, R2, 0x1, -R3 ;  /* 0x0000000102037824 */ /* 0x000fca00078e0a03 */
[----:B------:R-:W-:-:S13]  /*00e0*/  ISETP.GT.OR P0, PT, R3, 0xf, P0 ;  /* 0x0000000f0300780c */ /* 0x000fda0000704670 */
[----:B0-----:R-:W-:Y:S05]  /*00f0*/  @P0 BRA `(.L_x_2) ;  /* 0x0000000800080947 */ /* 0x001fea0003800000 */
[----:B------:R-:W0:Y:S02]  /*0100*/  LDC.64 R4, c[0x0][0x380] ;  /* 0x0000e000ff047b82 */ /* 0x000e240000000a00 */
[----:B0-----:R-:W-:-:S05]  /*0110*/  IMAD.WIDE R4, R2, 0x4, R4 ;  /* 0x0000000402047825 */ /* 0x001fca00078e0204 */
[----:B------:R-:W2:Y:S01]  /*0120*/  LDG.E R0, desc[UR6][R4.64] ;  /* 0x0000000604007981 */ /* 0x000ea2000c1e1900 */
[----:B------:R-:W-:Y:S01]  /*0130*/  BSSY.RECONVERGENT B1, `(.L_x_3) ;  /* 0x0000069000017945 */ /* 0x000fe20003800200 */
[C---:B--2---:R-:W-:Y:S01]  /*0140*/  FMUL R3, R0.reuse, 0.63661974668502807617 ;  /* 0x3f22f98300037820 */ /* 0x044fe20000400000 */
[----:B------:R-:W-:-:S05]  /*0150*/  FSETP.GE.AND P0, PT, |R0|, 105615, PT ;  /* 0x47ce47800000780b */ /* 0x000fca0003f06200 */
[----:B------:R-:W0:Y:S02]  /*0160*/  F2I.NTZ R3, R3 ;  /* 0x0000000300037305 */ /* 0x000e240000203100 */
[----:B0-----:R-:W-:-:S05]  /*0170*/  I2FP.F32.S32 R7, R3 ;  /* 0x0000000300077245 */ /* 0x001fca0000201400 */
[----:B------:R-:W-:-:S04]  /*0180*/  FFMA R6, R7, -1.5707962512969970703, R0 ;  /* 0xbfc90fda07067823 */ /* 0x000fc80000000000 */
[----:B------:R-:W-:-:S04]  /*0190*/  FFMA R6, R7, -7.5497894158615963534e-08, R6 ;  /* 0xb3a2216807067823 */ /* 0x000fc80000000006 */
[----:B------:R-:W-:Y:S01]  /*01a0*/  FFMA R6, R7, -5.3903029534742383927e-15, R6 ;  /* 0xa7c234c507067823 */ /* 0x000fe20000000006 */
[----:B------:R-:W-:Y:S06]  /*01b0*/  @!P0 BRA `(.L_x_4) ;  /* 0x0000000400808947 */ /* 0x000fec0003800000 */
[----:B------:R-:W-:-:S13]  /*01c0*/  FSETP.NEU.AND P0, PT, |R0|, +INF , PT ;  /* 0x7f8000000000780b */ /* 0x000fda0003f0d200 */
[----:B------:R-:W-:Y:S01]  /*01d0*/  @!P0 FMUL R6, RZ, R0 ;  /* 0x00000000ff068220 */ /* 0x000fe20000400000 */
[----:B------:R-:W-:Y:S01]  /*01e0*/  @!P0 IMAD.MOV.U32 R3, RZ, RZ, RZ ;  /* 0x000000ffff038224 */ /* 0x000fe200078e00ff */
[----:B------:R-:W-:Y:S06]  /*01f0*/  @!P0 BRA `(.L_x_4) ;  /* 0x0000000400708947 */ /* 0x000fec0003800000 */
[----:B------:R-:W-:Y:S02]  /*0200*/  IMAD.SHL.U32 R3, R0, 0x100, RZ ;  /* 0x0000010000037824 */ /* 0x000fe400078e00ff */
[----:B------:R-:W-:Y:S02]  /*0210*/  HFMA2 R8, -RZ, RZ, 0, 0 ;  /* 0x00000000ff087431 */ /* 0x000fe400000001ff */
[----:B------:R-:W-:Y:S01]  /*0220*/  IMAD.MOV.U32 R11, RZ, RZ, RZ ;  /* 0x000000ffff0b7224 */ /* 0x000fe200078e00ff */
[----:B------:R-:W0:Y:S01]  /*0230*/  LDCU.64 UR8, c[0x4][URZ] ;  /* 0x01000000ff0877ac */ /* 0x000e220008000a00 */
[----:B------:R-:W-:Y:S01]  /*0240*/  LOP3.LUT R3, R3, 0x80000000, RZ, 0xfc, !PT ;  /* 0x8000000003037812 */ /* 0x000fe200078efcff */
[----:B------:R-:W-:Y:S01]  /*0250*/  UMOV UR5, URZ ;  /* 0x000000ff00057c82 */ /* 0x000fe20008000000 */
[----:B------:R-:W-:-:S05]  /*0260*/  UMOV UR4, URZ ;  /* 0x000000ff00047c82 */ /* 0x000fca0008000000 */
.L_x_5:
[----:B0-----:R-:W-:Y:S02]  /*0270*/  IMAD.U32 R6, RZ, RZ, UR8 ;  /* 0x00000008ff067e24 */ /* 0x001fe4000f8e00ff */
[----:B------:R-:W-:-:S05]  /*0280*/  IMAD.U32 R7, RZ, RZ, UR9 ;  /* 0x00000009ff077e24 */ /* 0x000fca000f8e00ff */
[----:B------:R-:W2:Y:S01]  /*0290*/  LDG.E.CONSTANT R4, desc[UR6][R6.64] ;  /* 0x0000000606047981 */ /* 0x000ea2000c1e9900 */
[----:B------:R-:W-:Y:S01]  /*02a0*/  UIADD3 UR4, UPT, UPT, UR4, 0x1, URZ ;  /* 0x0000000104047890 */ /* 0x000fe2000fffe0ff */
[C---:B------:R-:W-:Y:S01]  /*02b0*/  ISETP.EQ.AND P0, PT, R8.reuse, RZ, PT ;  /* 0x000000ff0800720c */ /* 0x040fe20003f02270 */
[----:B------:R-:W-:Y:S01]  /*02c0*/  UIADD3 UR8, UP1, UPT, UR8, 0x4, URZ ;  /* 0x0000000408087890 */ /* 0x000fe2000ff3e0ff */
[C---:B------:R-:W-:Y:S01]  /*02d0*/  ISETP.EQ.AND P1, PT, R8.reuse, 0x4, PT ;  /* 0x000000040800780c */ /* 0x040fe20003f22270 */
[----:B------:R-:W-:Y:S01]  /*02e0*/  UISETP.NE.AND UP0, UPT, UR4, 0x6, UPT ;  /* 0x000000060400788c */ /* 0x000fe2000bf05270 */
[C---:B------:R-:W-:Y:S01]  /*02f0*/  ISETP.EQ.AND P2, PT, R8.reuse, 0x8, PT ;  /* 0x000000080800780c */ /* 0x040fe20003f42270 */
[----:B------:R-:W-:Y:S01]  /*0300*/  UIADD3.X UR9, UPT, UPT, URZ, UR9, URZ, UP1, !UPT ;  /* 0x00000009ff097290 */ /* 0x000fe20008ffe4ff */
[C---:B------:R-:W-:Y:S02]  /*0310*/  ISETP.EQ.AND P3, PT, R8.reuse, 0xc, PT ;  /* 0x0000000c0800780c */ /* 0x040fe40003f62270 */
[----:B------:R-:W-:-:S02]  /*0320*/  ISETP.EQ.AND P4, PT, R8, 0x10, PT ;  /* 0x000000100800780c */ /* 0x000fc40003f82270 */
[C---:B------:R-:W-:Y:S01]  /*0330*/  ISETP.EQ.AND P5, PT, R8.reuse, 0x14, PT ;  /* 0x000000140800780c */ /* 0x040fe20003fa2270 */
[----:B------:R-:W-:Y:S02]  /*0340*/  VIADD R8, R8, 0x4 ;  /* 0x0000000408087836 */ /* 0x000fe40000000000 */
[----:B--2---:R-:W-:-:S03]  /*0350*/  IMAD.WIDE.U32 R4, R4, R3, RZ ;  /* 0x0000000304047225 */ /* 0x004fc600078e00ff */
[----:B------:R-:W-:-:S04]  /*0360*/  IADD3 R4, P6, PT, R4, R11, RZ ;  /* 0x0000000b04047210 */ /* 0x000fc80007fde0ff */
[----:B------:R-:W-:Y:S01]  /*0370*/  IADD3.X R11, PT, PT, R5, UR5, RZ, P6, !PT ;  /* 0x00000005050b7c10 */ /* 0x000fe2000b7fe4ff */
[--C-:B------:R-:W-:Y:S01]  /*0380*/  @P0 IMAD.MOV.U32 R9, RZ, RZ, R4.reuse ;  /* 0x000000ffff090224 */ /* 0x100fe200078e0004 */
[----:B------:R-:W-:Y:S01]  /*0390*/  @P2 MOV R12, R4 ;  /* 0x00000004000c2202 */ /* 0x000fe20000000f00 */
[--C-:B------:R-:W-:Y:S02]  /*03a0*/  @P1 IMAD.MOV.U32 R10, RZ, RZ, R4.reuse ;  /* 0x000000ffff0a1224 */ /* 0x100fe400078e0004 */
[--C-:B------:R-:W-:Y:S02]  /*03b0*/  @P3 IMAD.MOV.U32 R13, RZ, RZ, R4.reuse ;  /* 0x000000ffff0d3224 */ /* 0x100fe400078e0004 */
[--C-:B------:R-:W-:Y:S02]  /*03c0*/  @P4 IMAD.MOV.U32 R14, RZ, RZ, R4.reuse ;  /* 0x000000ffff0e4224 */ /* 0x100fe400078e0004 */
[----:B------:R-:W-:Y:S01]  /*03d0*/  @P5 IMAD.MOV.U32 R15, RZ, RZ, R4 ;  /* 0x000000ffff0f5224 */ /* 0x000fe200078e0004 */
[----:B------:R-:W-:Y:S06]  /*03e0*/  BRA.U UP0, `(.L_x_5) ;  /* 0xfffffffd00a07547 */ /* 0x000fec000b83ffff */
[----:B------:R-:W-:Y:S01]  /*03f0*/  SHF.R.U32.HI R3, RZ, 0x17, R0 ;  /* 0x00000017ff037819 */ /* 0x000fe20000011600 */
[----:B------:R-:W-:Y:S03]  /*0400*/  BSSY.RECONVERGENT B2, `(.L_x_6) ;  /* 0x0000029000027945 */ /* 0x000fe60003800200 */
[C---:B------:R-:W-:Y:S02]  /*0410*/  LOP3.LUT R4, R3.reuse, 0xe0, RZ, 0xc0, !PT ;  /* 0x000000e003047812 */ /* 0x040fe400078ec0ff */
[----:B------:R-:W-:Y:S02]  /*0420*/  LOP3.LUT P6, RZ, R3, 0x1f, RZ, 0xc0, !PT ;  /* 0x0000001f03ff7812 */ /* 0x000fe400078cc0ff */
[----:B------:R-:W-:-:S04]  /*0430*/  IADD3 R4, PT, PT, R4, -0x80, RZ ;  /* 0xffffff8004047810 */ /* 0x000fc80007ffe0ff */
[----:B------:R-:W-:-:S05]  /*0440*/  SHF.R.U32.HI R4, RZ, 0x5, R4 ;  /* 0x00000005ff047819 */ /* 0x000fca0000011604 */
[----:B------:R-:W-:-:S05]  /*0450*/  IMAD.U32 R6, R4, -0x4, RZ ;  /* 0xfffffffc04067824 */ /* 0x000fca00078e00ff */
[C---:B------:R-:W-:Y:S02]  /*0460*/  ISETP.EQ.AND P3, PT, R6.reuse, -0x18, PT ;  /* 0xffffffe80600780c */ /* 0x040fe40003f62270 */
[C---:B------:R-:W-:Y:S02]  /*0470*/  ISETP.EQ.AND P4, PT, R6.reuse, -0x14, PT ;  /* 0xffffffec0600780c */ /* 0x040fe40003f82270 */
[C---:B------:R-:W-:Y:S02]  /*0480*/  ISETP.EQ.AND P2, PT, R6.reuse, -0x10, PT ;  /* 0xfffffff00600780c */ /* 0x040fe40003f42270 */
[C---:B------:R-:W-:Y:S02]  /*0490*/  ISETP.EQ.AND P1, PT, R6.reuse, -0xc, PT ;  /* 0xfffffff40600780c */ /* 0x040fe40003f22270 */
[C---:B------:R-:W-:Y:S02]  /*04a0*/  ISETP.EQ.AND P0, PT, R6.reuse, -0x8, PT ;  /* 0xfffffff80600780c */ /* 0x040fe40003f02270 */
[----:B------:R-:W-:-:S03]  /*04b0*/  ISETP.EQ.AND P5, PT, R6, RZ, PT ;  /* 0x000000ff0600720c */ /* 0x000fc60003fa2270 */
[--C-:B------:R-:W-:Y:S01]  /*04c0*/  @P3 IMAD.MOV.U32 R4, RZ, RZ, R9.reuse ;  /* 0x000000ffff043224 */ /* 0x100fe200078e0009 */
[C---:B------:R-:W-:Y:S01]  /*04d0*/  ISETP.EQ.AND P3, PT, R6.reuse, -0x4, PT ;  /* 0xfffffffc0600780c */ /* 0x040fe20003f62270 */
[----:B------:R-:W-:Y:S02]  /*04e0*/  @P4 IMAD.MOV.U32 R5, RZ, RZ, R9 ;  /* 0x000000ffff054224 */ /* 0x000fe400078e0009 */
[----:B------:R-:W-:Y:S01]  /*04f0*/  @P4 IMAD.MOV.U32 R4, RZ, RZ, R10 ;  /* 0x000000ffff044224 */ /* 0x000fe200078e000a */
[----:B------:R-:W-:Y:S01]  /*0500*/  ISETP.EQ.AND P4, PT, R6, 0x4, PT ;  /* 0x000000040600780c */ /* 0x000fe20003f82270 */
[--C-:B------:R-:W-:Y:S01]  /*0510*/  @P2 IMAD.MOV.U32 R4, RZ, RZ, R12.reuse ;  /* 0x000000ffff042224 */ /* 0x100fe200078e000c */
[----:B------:R-:W-:Y:S01]  /*0520*/  @P2 MOV R5, R10 ;  /* 0x0000000a00052202 */ /* 0x000fe20000000f00 */
[----:B------:R-:W-:Y:S01]  /*0530*/  @P1 IMAD.MOV.U32 R4, RZ, RZ, R13 ;  /* 0x000000ffff041224 */ /* 0x000fe200078e000d */
[----:B------:R-:W-:Y:S01]  /*0540*/  @P0 MOV R4, R14 ;  /* 0x0000000e00040202 */ /* 0x000fe20000000f00 */
[----:B------:R-:W-:-:S02]  /*0550*/  @P1 IMAD.MOV.U32 R5, RZ, RZ, R12 ;  /* 0x000000ffff051224 */ /* 0x000fc400078e000c */
[----:B------:R-:W-:Y:S02]  /*0560*/  @P0 IMAD.MOV.U32 R5, RZ, RZ, R13 ;  /* 0x000000ffff050224 */ /* 0x000fe400078e000d */
[----:B------:R-:W-:Y:S02]  /*0570*/  @P3 IMAD.MOV.U32 R4, RZ, RZ, R15 ;  /* 0x000000ffff043224 */ /* 0x000fe400078e000f */
[----:B------:R-:W-:Y:S02]  /*0580*/  @P5 IMAD.MOV.U32 R4, RZ, RZ, R11 ;  /* 0x000000ffff045224 */ /* 0x000fe400078e000b */
[----:B------:R-:W-:Y:S02]  /*0590*/  @P3 IMAD.MOV.U32 R5, RZ, RZ, R14 ;  /* 0x000000ffff053224 */ /* 0x000fe400078e000e */
[----:B------:R-:W-:Y:S01]  /*05a0*/  @P5 IMAD.MOV.U32 R5, RZ, RZ, R15 ;  /* 0x000000ffff055224 */ /* 0x000fe200078e000f */
[----:B------:R-:W-:Y:S01]  /*05b0*/  @P4 MOV R5, R11 ;  /* 0x0000000b00054202 */ /* 0x000fe20000000f00 */
[----:B------:R-:W-:Y:S01]  /*05c0*/  IMAD.MOV.U32 R8, RZ, RZ, R4 ;  /* 0x000000ffff087224 */ /* 0x000fe200078e0004 */
[----:B------:R-:W-:Y:S06]  /*05d0*/  @!P6 BRA `(.L_x_7) ;  /* 0x00000000002ce947 */ /* 0x000fec0003800000 */
[----:B------:R-:W-:Y:S01]  /*05e0*/  @P2 IMAD.MOV.U32 R4, RZ, RZ, R9 ;  /* 0x000000ffff042224 */ /* 0x000fe200078e0009 */
[----:B------:R-:W-:Y:S01]  /*05f0*/  LOP3.LUT R3, R3, 0x1f, RZ, 0xc0, !PT ;  /* 0x0000001f03037812 */ /* 0x000fe200078ec0ff */
[----:B------:R-:W-:Y:S02]  /*0600*/  @P1 IMAD.MOV.U32 R4, RZ, RZ, R10 ;  /* 0x000000ffff041224 */ /* 0x000fe400078e000a */
[----:B------:R-:W-:Y:S01]  /*0610*/  @P0 IMAD.MOV.U32 R4, RZ, RZ, R12 ;  /* 0x000000ffff040224 */ /* 0x000fe200078e000c */
[----:B------:R-:W-:Y:S02]  /*0620*/  ISETP.EQ.AND P0, PT, R6, 0x8, PT ;  /* 0x000000080600780c */ /* 0x000fe40003f02270 */
[----:B------:R-:W-:Y:S01]  /*0630*/  @P3 MOV R4, R13 ;  /* 0x0000000d00043202 */ /* 0x000fe20000000f00 */
[----:B------:R-:W-:Y:S01]  /*0640*/  @P5 IMAD.MOV.U32 R4, RZ, RZ, R14 ;  /* 0x000000ffff045224 */ /* 0x000fe200078e000e */
[----:B------:R-:W-:Y:S01]  /*0650*/  SHF.L.W.U32.HI R8, R5, R3, R8 ;  /* 0x0000000305087219 */ /* 0x000fe20000010e08 */
[----:B------:R-:W-:-:S08]  /*0660*/  @P4 IMAD.MOV.U32 R4, RZ, RZ, R15 ;  /* 0x000000ffff044224 */ /* 0x000fd000078e000f */
[----:B------:R-:W-:-:S05]  /*0670*/  @P0 IMAD.MOV.U32 R4, RZ, RZ, R11 ;  /* 0x000000ffff040224 */ /* 0x000fca00078e000b */
[----:B------:R-:W-:-:S07]  /*0680*/  SHF.L.W.U32.HI R5, R4, R3, R5 ;  /* 0x0000000304057219 */ /* 0x000fce0000010e05 */
.L_x_7:
[----:B------:R-:W-:Y:S05]  /*0690*/  BSYNC.RECONVERGENT B2 ;  /* 0x0000000000027941 */ /* 0x000fea0003800200 */
.L_x_6:
[C---:B------:R-:W-:Y:S01]  /*06a0*/  SHF.L.W.U32.HI R9, R5.reuse, 0x2, R8 ;  /* 0x0000000205097819 */ /* 0x040fe20000010e08 */
[----:B------:R-:W-:Y:S01]  /*06b0*/  IMAD.SHL.U32 R5, R5, 0x4, RZ ;  /* 0x0000000405057824 */ /* 0x000fe200078e00ff */
[----:B------:R-:W-:Y:S01]  /*06c0*/  UMOV UR4, 0x54442d19 ;  /* 0x54442d1900047882 */ /* 0x000fe20000000000 */
[----:B------:R-:W-:Y:S01]  /*06d0*/  UMOV UR5, 0x3bf921fb ;  /* 0x3bf921fb00057882 */ /* 0x000fe20000000000 */
[----:B------:R-:W-:Y:S02]  /*06e0*/  SHF.R.S32.HI R4, RZ, 0x1f, R9 ;  /* 0x0000001fff047819 */ /* 0x000fe40000011409 */
[----:B------:R-:W-:Y:S02]  /*06f0*/  ISETP.GE.AND P0, PT, R0, RZ, PT ;  /* 0x000000ff0000720c */ /* 0x000fe40003f06270 */
[C---:B------:R-:W-:Y:S02]  /*0700*/  LOP3.LUT R6, R4.reuse, R5, RZ, 0x3c, !PT ;  /* 0x0000000504067212 */ /* 0x040fe400078e3cff */
[----:B------:R-:W-:-:S02]  /*0710*/  LOP3.LUT R7, R4, R9, RZ, 0x3c, !PT ;  /* 0x0000000904077212 */ /* 0x000fc400078e3cff */
[----:B------:R-:W-:Y:S02]  /*0720*/  SHF.R.U32.HI R3, RZ, 0x1e, R8 ;  /* 0x0000001eff037819 */ /* 0x000fe40000011608 */
[----:B------:R-:W0:Y:S01]  /*0730*/  I2F.F64.S64 R4, R6 ;  /* 0x0000000600047312 */ /* 0x000e220000301c00 */
[C---:B------:R-:W-:Y:S02]  /*0740*/  LOP3.LUT R0, R9.reuse, R0, RZ, 0x3c, !PT ;  /* 0x0000000009007212 */ /* 0x040fe400078e3cff */
[----:B------:R-:W-:Y:S02]  /*0750*/  LEA.HI R3, R9, R3, RZ, 0x1 ;  /* 0x0000000309037211 */ /* 0x000fe400078f08ff */
[----:B------:R-:W-:Y:S02]  /*0760*/  ISETP.GE.AND P1, PT, R0, RZ, PT ;  /* 0x000000ff0000720c */ /* 0x000fe40003f26270 */
[----:B------:R-:W-:-:S05]  /*0770*/  IADD3 R0, PT, PT, -R3, RZ, RZ ;  /* 0x000000ff03007210 */ /* 0x000fca0007ffe1ff */
[----:B------:R-:W-:Y:S01]  /*0780*/  @!P0 IMAD.MOV.U32 R3, RZ, RZ, R0 ;  /* 0x000000ffff038224 */ /* 0x000fe200078e0000 */
[----:B0-----:R-:W-:-:S10]  /*0790*/  DMUL R4, R4, UR4 ;  /* 0x0000000404047c28 */ /* 0x001fd40008000000 */
[----:B------:R-:W0:Y:S02]  /*07a0*/  F2F.F32.F64 R4, R4 ;  /* 0x0000000400047310 */ /* 0x000e240000301000 */
[----:B0-----:R-:W-:-:S07]  /*07b0*/  FSEL R6, -R4, R4, !P1 ;  /* 0x0000000404067208 */ /* 0x001fce0004800100 */
.L_x_4:
[----:B------:R-:W-:Y:S05]  /*07c0*/  BSYNC.RECONVERGENT B1 ;  /* 0x0000000000017941 */ /* 0x000fea0003800200 */
.L_x_3:
[----:B------:R-:W-:Y:S01]  /*07d0*/  LOP3.LUT R8, R3, 0x1, RZ, 0xc0, !PT ;  /* 0x0000000103087812 */ /* 0x000fe200078ec0ff */
[----:B------:R-:W-:Y:S02]  /*07e0*/  IMAD.MOV.U32 R0, RZ, RZ, 0x37cbac00 ;  /* 0x37cbac00ff007424 */ /* 0x000fe400078e00ff */
[----:B------:R-:W-:Y:S01]  /*07f0*/  FMUL R7, R6, R6 ;  /* 0x0000000606077220 */ /* 0x000fe20000400000 */
[----:B------:R-:W0:Y:S01]  /*0800*/  LDC.64 R4, c[0x0][0x388] ;  /* 0x0000e200ff047b82 */ /* 0x000e220000000a00 */
[----:B------:R-:W-:Y:S01]  /*0810*/  ISETP.NE.U32.AND P0, PT, R8, 0x1, PT ;  /* 0x000000010800780c */ /* 0x000fe20003f05070 */
[----:B------:R-:W-:Y:S02]  /*0820*/  IMAD.MOV.U32 R8, RZ, RZ, 0x3d2aaabb ;  /* 0x3d2aaabbff087424 */ /* 0x000fe400078e00ff */
[----:B------:R-:W-:Y:S01]  /*0830*/  FFMA R0, R7, R0, -0.0013887860113754868507 ;  /* 0xbab607ed07007423 */ /* 0x000fe20000000000 */
[----:B------:R-:W-:Y:S01]  /*0840*/  IMAD.MOV.U32 R9, RZ, RZ, 0x3effffff ;  /* 0x3effffffff097424 */ /* 0x000fe200078e00ff */
[----:B------:R-:W-:-:S02]  /*0850*/  LOP3.LUT P1, RZ, R3, 0x2, RZ, 0xc0, !PT ;  /* 0x0000000203ff7812 */ /* 0x000fc4000782c0ff */
[----:B------:R-:W-:Y:S02]  /*0860*/  FSEL R8, R8, 0.0083327032625675201416, !P0 ;  /* 0x3c0885e408087808 */ /* 0x000fe40004000000 */
[----:B------:R-:W-:Y:S02]  /*0870*/  FSEL R0, R0, -0.00019574658654164522886, !P0 ;  /* 0xb94d415300007808 */ /* 0x000fe40004000000 */
[----:B------:R-:W-:-:S03]  /*0880*/  FSEL R3, -R9, -0.16666662693023681641, !P0 ;  /* 0xbe2aaaa809037808 */ /* 0x000fc60004000100 */
[----:B------:R-:W-:Y:S01]  /*0890*/  FFMA R8, R7, R0, R8 ;  /* 0x0000000007087223 */ /* 0x000fe20000000008 */
[----:B------:R-:W-:-:S03]  /*08a0*/  FSEL R0, R6, 1, P0 ;  /* 0x3f80000006007808 */ /* 0x000fc60000000000 */
[C---:B------:R-:W-:Y:S02]  /*08b0*/  FFMA R3, R7.reuse, R8, R3 ;  /* 0x0000000807037223 */ /* 0x040fe40000000003 */
[----:B------:R-:W-:-:S04]  /*08c0*/  FFMA R7, R7, R0, RZ ;  /* 0x0000000007077223 */ /* 0x000fc800000000ff */
[----:B------:R-:W-:Y:S01]  /*08d0*/  FFMA R3, R7, R3, R0 ;  /* 0x0000000307037223 */ /* 0x000fe20000000000 */
[----:B0-----:R-:W-:-:S04]  /*08e0*/  IMAD.WIDE R4, R2, 0x4, R4 ;  /* 0x0000000402047825 */ /* 0x001fc800078e0204 */
[----:B------:R-:W-:-:S05]  /*08f0*/  @P1 FADD R3, RZ, -R3 ;  /* 0x80000003ff031221 */ /* 0x000fca0000000000 */
[----:B------:R0:W-:Y:S01]  /*0900*/  STG.E desc[UR6][R4.64], R3 ;  /* 0x0000000304007986 */ /* 0x0001e2000c101906 */
[----:B------:R-:W-:Y:S05]  /*0910*/  BRA `(.L_x_8) ;  /* 0x0000003000487947 */ /* 0x000fea0003800000 */
.L_x_2:
[----:B------:R-:W-:Y:S02]  /*0920*/  ISETP.GT.AND P0, PT, R3, 0xf, PT ;  /* 0x0000000f0300780c */ /* 0x000fe40003f04270 */
[----:B------:R-:W-:-:S04]  /*0930*/  LOP3.LUT R4, R2, 0x80000003, RZ, 0xc0, !PT ;  /* 0x8000000302047812 */ /* 0x000fc800078ec0ff */
[----:B------:R-:W-:-:S13]  /*0940*/  ISETP.NE.OR P1, PT, R4, 0x1, P0 ;  /* 0x000000010400780c */ /* 0x000fda0000725670 */
[----:B------:R-:W-:Y:S05]  /*0950*/  @P1 BRA `(.L_x_9) ;  /* 0x0000000800081947 */ /* 0x000fea0003800000 */
[----:B------:R-:W0:Y:S02]  /*0960*/  LDC.64 R4, c[0x0][0x380] ;  /* 0x0000e000ff047b82 */ /* 0x000e240000000a00 */
[----:B0-----:R-:W-:-:S05]  /*0970*/  IMAD.WIDE.U32 R4, R2, 0x4, R4 ;  /* 0x0000000402047825 */ /* 0x001fca00078e0004 */
        /* <DEDUP_REMOVED lines=12> */
[----:B------:R-:W-:Y:S01]  /*0a40*/  @!P0 MOV R3, RZ ;  /* 0x000000ff00038202 */ /* 0x000fe20000000f00 */
[----:B------:R-:W-:Y:S06]  /*0a50*/  @!P0 BRA `(.L_x_11) ;  /* 0x00000004006c8947 */ /* 0x000fec0003800000 */
[----:B------:R-:W-:Y:S01]  /*0a60*/  IMAD.SHL.U32 R3, R0, 0x100, RZ ;  /* 0x0000010000037824 */ /* 0x000fe200078e00ff */
[----:B------:R-:W-:Y:S01]  /*0a70*/  CS2R R8, SRZ ;  /* 0x0000000000087805 */ /* 0x000fe2000001ff00 */
[----:B------:R-:W0:Y:S03]  /*0a80*/  LDCU.64 UR8, c[0x4][URZ] ;  /* 0x01000000ff0877ac */ /* 0x000e260008000a00 */
[----:B------:R-:W-:Y:S01]  /*0a90*/  LOP3.LUT R3, R3, 0x80000000, RZ, 0xfc, !PT ;  /* 0x8000000003037812 */ /* 0x000fe200078efcff */
[----:B------:R-:W-:Y:S01]  /*0aa0*/  UMOV UR5, URZ ;  /* 0x000000ff00057c82 */ /* 0x000fe20008000000 */
[----:B------:R-:W-:-:S05]  /*0ab0*/  UMOV UR4, URZ ;  /* 0x000000ff00047c82 */ /* 0x000fca0008000000 */
.L_x_12:
        /* <DEDUP_REMOVED lines=12> */
[C---:B------:R-:W-:Y:S02]  /*0b80*/  ISETP.EQ.AND P5, PT, R8.reuse, 0x14, PT ;  /* 0x000000140800780c */ /* 0x040fe40003fa2270 */
[----:B------:R-:W-:Y:S01]  /*0b90*/  IADD3 R8, PT, PT, R8, 0x4, RZ ;  /* 0x0000000408087810 */ /* 0x000fe20007ffe0ff */
        /* <DEDUP_REMOVED lines=13> */
[----:B------:R-:W-:-:S03]  /*0c70*/  LOP3.LUT P6, RZ, R3, 0x1f, RZ, 0xc0, !PT ;  /* 0x0000001f03ff7812 */ /* 0x000fc600078cc0ff */
[----:B------:R-:W-:-:S05]  /*0c80*/  VIADD R4, R4, 0xffffff80 ;  /* 0xffffff8004047836 */ /* 0x000fca0000000000 */
        /* <DEDUP_REMOVED lines=10> */
[----:B------:R-:W-:Y:S01]  /*0d30*/  @P4 IMAD.MOV.U32 R5, RZ, RZ, R10 ;  /* 0x000000ffff054224 */ /* 0x000fe200078e000a */
[----:B------:R-:W-:Y:S01]  /*0d40*/  @P4 MOV R4, R11 ;  /* 0x0000000b00044202 */ /* 0x000fe20000000f00 */
[----:B------:R-:W-:Y:S01]  /*0d50*/  @P2 IMAD.MOV.U32 R4, RZ, RZ, R12 ;  /* 0x000000ffff042224 */ /* 0x000fe200078e000c */
[----:B------:R-:W-:Y:S01]  /*0d60*/  ISETP.EQ.AND P4, PT, R6, 0x4, PT ;  /* 0x000000040600780c */ /* 0x000fe20003f82270 */
[----:B------:R-:W-:Y:S02]  /*0d70*/  @P1 IMAD.MOV.U32 R4, RZ, RZ, R13 ;  /* 0x000000ffff041224 */ /* 0x000fe400078e000d */
[----:B------:R-:W-:Y:S02]  /*0d80*/  @P0 IMAD.MOV.U32 R4, RZ, RZ, R14 ;  /* 0x000000ffff040224 */ /* 0x000fe400078e000e */
[----:B------:R-:W-:-:S02]  /*0d90*/  @P2 IMAD.MOV.U32 R5, RZ, RZ, R11 ;  /* 0x000000ffff052224 */ /* 0x000fc400078e000b */
[----:B------:R-:W-:Y:S01]  /*0da0*/  @P1 IMAD.MOV.U32 R5, RZ, RZ, R12 ;  /* 0x000000ffff051224 */ /* 0x000fe200078e000c */
[----:B------:R-:W-:Y:S01]  /*0db0*/  @P0 MOV R5, R13 ;  /* 0x0000000d00050202 */ /* 0x000fe20000000f00 */
[--C-:B------:R-:W-:Y:S01]  /*0dc0*/  @P3 IMAD.MOV.U32 R4, RZ, RZ, R15.reuse ;  /* 0x000000ffff043224 */ /* 0x100fe200078e000f */
[----:B------:R-:W-:Y:S01]  /*0dd0*/  @P5 MOV R4, R9 ;  /* 0x0000000900045202 */ /* 0x000fe20000000f00 */
[----:B------:R-:W-:Y:S02]  /*0de0*/  @P3 IMAD.MOV.U32 R5, RZ, RZ, R14 ;  /* 0x000000ffff053224 */ /* 0x000fe400078e000e */
[----:B------:R-:W-:Y:S02]  /*0df0*/  @P5 IMAD.MOV.U32 R5, RZ, RZ, R15 ;  /* 0x000000ffff055224 */ /* 0x000fe400078e000f */
[----:B------:R-:W-:Y:S02]  /*0e00*/  @P4 IMAD.MOV.U32 R5, RZ, RZ, R9 ;  /* 0x000000ffff054224 */ /* 0x000fe400078e0009 */
[----:B------:R-:W-:Y:S01]  /*0e10*/  IMAD.MOV.U32 R8, RZ, RZ, R4 ;  /* 0x000000ffff087224 */ /* 0x000fe200078e0004 */
[----:B------:R-:W-:Y:S06]  /*0e20*/  @!P6 BRA `(.L_x_14) ;  /* 0x00000000002ce947 */ /* 0x000fec0003800000 */
[----:B------:R-:W-:Y:S01]  /*0e30*/  @P2 IMAD.MOV.U32 R4, RZ, RZ, R10 ;  /* 0x000000ffff042224 */ /* 0x000fe200078e000a */
[----:B------:R-:W-:Y:S01]  /*0e40*/  LOP3.LUT R3, R3, 0x1f, RZ, 0xc0, !PT ;  /* 0x0000001f03037812 */ /* 0x000fe200078ec0ff */
[----:B------:R-:W-:Y:S01]  /*0e50*/  @P1 IMAD.MOV.U32 R4, RZ, RZ, R11 ;  /* 0x000000ffff041224 */ /* 0x000fe200078e000b */
[----:B------:R-:W-:Y:S01]  /*0e60*/  @P0 MOV R4, R12 ;  /* 0x0000000c00040202 */ /* 0x000fe20000000f00 */
[----:B------:R-:W-:Y:S01]  /*0e70*/  @P3 IMAD.MOV.U32 R4, RZ, RZ, R13 ;  /* 0x000000ffff043224 */ /* 0x000fe200078e000d */
[----:B------:R-:W-:Y:S01]  /*0e80*/  ISETP.EQ.AND P0, PT, R6, 0x8, PT ;  /* 0x000000080600780c */ /* 0x000fe20003f02270 */
[----:B------:R-:W-:Y:S01]  /*0e90*/  @P5 IMAD.MOV.U32 R4, RZ, RZ, R14 ;  /* 0x000000ffff045224 */ /* 0x000fe200078e000e */
[----:B------:R-:W-:Y:S01]  /*0ea0*/  SHF.L.W.U32.HI R8, R5, R3, R8 ;  /* 0x0000000305087219 */ /* 0x000fe20000010e08 */
[----:B------:R-:W-:-:S10]  /*0eb0*/  @P4 IMAD.MOV.U32 R4, RZ, RZ, R15 ;  /* 0x000000ffff044224 */ /* 0x000fd400078e000f */
[----:B------:R-:W-:-:S05]  /*0ec0*/  @P0 IMAD.MOV.U32 R4, RZ, RZ, R9 ;  /* 0x000000ffff040224 */ /* 0x000fca00078e0009 */
[----:B------:R-:W-:-:S07]  /*0ed0*/  SHF.L.W.U32.HI R5, R4, R3, R5 ;  /* 0x0000000304057219 */ /* 0x000fce0000010e05 */
.L_x_14:
[----:B------:R-:W-:Y:S05]  /*0ee0*/  BSYNC.RECONVERGENT B2 ;  /* 0x0000000000027941 */ /* 0x000fea0003800200 */
.L_x_13:
[C---:B------:R-:W-:Y:S01]  /*0ef0*/  SHF.L.W.U32.HI R9, R5.reuse, 0x2, R8 ;  /* 0x0000000205097819 */ /* 0x040fe20000010e08 */
[----:B------:R-:W-:Y:S01]  /*0f00*/  UMOV UR4, 0x54442d19 ;  /* 0x54442d1900047882 */ /* 0x000fe20000000000 */
[----:B------:R-:W-:Y:S01]  /*0f10*/  SHF.L.U32 R5, R5, 0x2, RZ ;  /* 0x0000000205057819 */ /* 0x000fe200000006ff */
        /* <DEDUP_REMOVED lines=9> */
[----:B------:R-:W-:-:S03]  /*0fb0*/  ISETP.GE.AND P1, PT, R0, RZ, PT ;  /* 0x000000ff0000720c */ /* 0x000fc60003f26270 */
[----:B------:R-:W-:-:S04]  /*0fc0*/  IMAD.MOV R0, RZ, RZ, -R3 ;  /* 0x000000ffff007224 */ /* 0x000fc800078e0a03 */
[----:B------:R-:W-:Y:S01]  /*0fd0*/  @!P0 IMAD.MOV.U32 R3, RZ, RZ, R0 ;  /* 0x000000ffff038224 */ /* 0x000fe200078e0000 */
[----:B0-----:R-:W-:-:S10]  /*0fe0*/  DMUL R4, R4, UR4 ;  /* 0x0000000404047c28 */ /* 0x001fd40008000000 */
[----:B------:R-:W0:Y:S02]  /*0ff0*/  F2F.F32.F64 R4, R4 ;  /* 0x0000000400047310 */ /* 0x000e240000301000 */
[----:B0-----:R-:W-:-:S07]  /*1000*/  FSEL R6, -R4, R4, !P1 ;  /* 0x0000000404067208 */ /* 0x001fce0004800100 */
.L_x_11:
[----:B------:R-:W-:Y:S05]  /*1010*/  BSYNC.RECONVERGENT B1 ;  /* 0x0000000000017941 */ /* 0x000fea0003800200 */
.L_x_10:
[----:B------:R-:W-:Y:S02]  /*1020*/  IMAD.MOV.U32 R0, RZ, RZ, 0x37cbac00 ;  /* 0x37cbac00ff007424 */ /* 0x000fe400078e00ff */
[----:B------:R-:W-:Y:S01]  /*1030*/  FMUL R7, R6, R6 ;  /* 0x0000000606077220 */ /* 0x000fe20000400000 */
[C---:B------:R-:W-:Y:S01]  /*1040*/  LOP3.LUT R8, R3.reuse, 0x1, RZ, 0xc0, !PT ;  /* 0x0000000103087812 */ /* 0x040fe200078ec0ff */
[----:B------:R-:W0:Y:S01]  /*1050*/  LDC.64 R4, c[0x0][0x388] ;  /* 0x0000e200ff047b82 */ /* 0x000e220000000a00 */
[----:B------:R-:W-:Y:S02]  /*1060*/  VIADD R3, R3, 0x1 ;  /* 0x0000000103037836 */ /* 0x000fe40000000000 */
[----:B------:R-:W-:Y:S01]  /*1070*/  FFMA R0, R7, R0, -0.0013887860113754868507 ;  /* 0xbab607ed07007423 */ /* 0x000fe20000000000 */
[----:B------:R-:W-:Y:S01]  /*1080*/  ISETP.NE.U32.AND P0, PT, R8, 0x1, PT ;  /* 0x000000010800780c */ /* 0x000fe20003f05070 */
[----:B------:R-:W-:Y:S01]  /*1090*/  IMAD.MOV.U32 R9, RZ, RZ, 0x3e2aaaa8 ;  /* 0x3e2aaaa8ff097424 */ /* 0x000fe200078e00ff */
[----:B------:R-:W-:-:S02]  /*10a0*/  MOV R8, 0x3c0885e4 ;  /* 0x3c0885e400087802 */ /* 0x000fc40000000f00 */
[----:B------:R-:W-:Y:S02]  /*10b0*/  FSEL R0, R0, -0.00019574658654164522886, P0 ;  /* 0xb94d415300007808 */ /* 0x000fe40000000000 */
[----:B------:R-:W-:Y:S02]  /*10c0*/  FSEL R8, R8, 0.041666727513074874878, !P0 ;  /* 0x3d2aaabb08087808 */ /* 0x000fe40004000000 */
[----:B------:R-:W-:Y:S02]  /*10d0*/  LOP3.LUT P1, RZ, R3, 0x2, RZ, 0xc0, !PT ;  /* 0x0000000203ff7812 */ /* 0x000fe4000782c0ff */
[----:B------:R-:W-:Y:S01]  /*10e0*/  FSEL R3, -R9, -0.4999999701976776123, !P0 ;  /* 0xbeffffff09037808 */ /* 0x000fe20004000100 */
[----:B------:R-:W-:Y:S01]  /*10f0*/  FFMA R8, R7, R0, R8 ;  /* 0x0000000007087223 */ /* 0x000fe20000000008 */
[----:B------:R-:W-:-:S03]  /*1100*/  FSEL R0, R6, 1, !P0 ;  /* 0x3f80000006007808 */ /* 0x000fc60004000000 */
[C---:B------:R-:W-:Y:S02]  /*1110*/  FFMA R3, R7.reuse, R8, R3 ;  /* 0x0000000807037223 */ /* 0x040fe40000000003 */
[----:B------:R-:W-:-:S04]  /*1120*/  FFMA R7, R7, R0, RZ ;  /* 0x0000000007077223 */ /* 0x000fc800000000ff */
[----:B------:R-:W-:Y:S01]  /*1130*/  FFMA R3, R7, R3, R0 ;  /* 0x0000000307037223 */ /* 0x000fe20000000000 */
[----:B0-----:R-:W-:-:S04]  /*1140*/  IMAD.WIDE.U32 R4, R2, 0x4, R4 ;  /* 0x0000000402047825 */ /* 0x001fc800078e0004 */
[----:B------:R-:W-:-:S05]  /*1150*/  @P1 FADD R3, RZ, -R3 ;  /* 0x80000003ff031221 */ /* 0x000fca0000000000 */
[----:B------:R0:W-:Y:S01]  /*1160*/  STG.E desc[UR6][R4.64], R3 ;  /* 0x0000000304007986 */ /* 0x0001e2000c101906 */
[----:B------:R-:W-:Y:S05]  /*1170*/  BRA `(.L_x_8) ;  /* 0x0000002800307947 */ /* 0x000fea0003800000 */
.L_x_9:
[----:B------:R-:W-:-:S13]  /*1180*/  ISETP.NE.OR P1, PT, R4, 0x2, P0 ;  /* 0x000000020400780c */ /* 0x000fda0000725670 */
[----:B------:R-:W-:Y:S05]  /*1190*/  @P1 BRA `(.L_x_15) ;  /* 0x0000000000841947 */ /* 0x000fea0003800000 */
[----:B------:R-:W0:Y:S02]  /*11a0*/  LDC.64 R4, c[0x0][0x380] ;  /* 0x0000e000ff047b82 */ /* 0x000e240000000a00 */
[----:B0-----:R-:W-:-:S05]  /*11b0*/  IMAD.WIDE.U32 R4, R2, 0x4, R4 ;  /* 0x0000000402047825 */ /* 0x001fca00078e0004 */
[----:B------:R0:W2:Y:S01]  /*11c0*/  LDG.E R0, desc[UR6][R4.64] ;  /* 0x0000000604007981 */ /* 0x0000a2000c1e1900 */
[----:B------:R-:W-:Y:S01]  /*11d0*/  IMAD.MOV.U32 R9, RZ, RZ, 0x3e055027 ;  /* 0x3e055027ff097424 */ /* 0x000fe200078e00ff */
[----:B0-----:R-:W0:Y:S02]  /*11e0*/  LDC.64 R4, c[0x0][0x388] ;  /* 0x0000e200ff047b82 */ /* 0x001e240000000a00 */
[----:B0-----:R-:W-:Y:S01]  /*11f0*/  IMAD.WIDE.U32 R4, R2, 0x4, R4 ;  /* 0x0000000402047825 */ /* 0x001fe200078e0004 */
[----:B--2---:R-:W-:-:S13]  /*1200*/  FSETP.GEU.AND P0, PT, R0, 1.175494350822287508e-38, PT ;  /* 0x008000000000780b */ /* 0x004fda0003f0e000 */
[----:B------:R-:W-:-:S04]  /*1210*/  @!P0 FMUL R0, R0, 8388608 ;  /* 0x4b00000000008820 */ /* 0x000fc80000400000 */
[----:B------:R-:W-:-:S05]  /*1220*/  VIADD R3, R0, 0xc0d55555 ;  /* 0xc0d5555500037836 */ /* 0x000fca0000000000 */
[----:B------:R-:W-:-:S04]  /*1230*/  LOP3.LUT R7, R3, 0xff800000, RZ, 0xc0, !PT ;  /* 0xff80000003077812 */ /* 0x000fc800078ec0ff */
[-C--:B------:R-:W-:Y:S02]  /*1240*/  IADD3 R3, PT, PT, R0, -R7.reuse, RZ ;  /* 0x8000000700037210 */ /* 0x080fe40007ffe0ff */
[----:B------:R-:W-:Y:S01]  /*1250*/  I2FP.F32.S32 R6, R7 ;  /* 0x0000000700067245 */ /* 0x000fe20000201400 */
[----:B------:R-:W-:Y:S02]  /*1260*/  IMAD.MOV.U32 R7, RZ, RZ, 0x7f800000 ;  /* 0x7f800000ff077424 */ /* 0x000fe400078e00ff */
[----:B------:R-:W-:-:S04]  /*1270*/  FADD R8, R3, -1 ;  /* 0xbf80000003087421 */ /* 0x000fc80000000000 */
[----:B------:R-:W-:-:S04]  /*1280*/  FFMA R3, R8, -R9, 0.14084610342979431152 ;  /* 0x3e1039f608037423 */ /* 0x000fc80000000809 */
[----:B------:R-:W-:-:S04]  /*1290*/  FFMA R3, R8, R3, -0.12148627638816833496 ;  /* 0xbdf8cdcc08037423 */ /* 0x000fc80000000003 */
[----:B------:R-:W-:-:S04]  /*12a0*/  FFMA R3, R8, R3, 0.13980610668659210205 ;  /* 0x3e0f295508037423 */ /* 0x000fc80000000003 */
[----:B------:R-:W-:-:S04]  /*12b0*/  FFMA R3, R8, R3, -0.16684235632419586182 ;  /* 0xbe2ad8b908037423 */ /* 0x000fc80000000003 */
[----:B------:R-:W-:-:S04]  /*12c0*/  FFMA R3, R8, R3, 0.20012299716472625732 ;  /* 0x3e4ced0b08037423 */ /* 0x000fc80000000003 */
[----:B------:R-:W-:-:S04]  /*12d0*/  FFMA R3, R8, R3, -0.24999669194221496582 ;  /* 0xbe7fff2208037423 */ /* 0x000fc80000000003 */
[----:B------:R-:W-:-:S04]  /*12e0*/  FFMA R3, R8, R3, 0.33333182334899902344 ;  /* 0x3eaaaa7808037423 */ /* 0x000fc80000000003 */
[----:B------:R-:W-:Y:S01]  /*12f0*/  FFMA R9, R8, R3, -0.5 ;  /* 0xbf00000008097423 */ /* 0x000fe20000000003 */
[----:B------:R-:W-:Y:S02]  /*1300*/  FSEL R3, RZ, -23, P0 ;  /* 0xc1b80000ff037808 */ /* 0x000fe40000000000 */
[----:B------:R-:W-:Y:S01]  /*1310*/  ISETP.GT.U32.AND P0, PT, R0, 0x7f7fffff, PT ;  /* 0x7f7fffff0000780c */ /* 0x000fe20003f04070 */
[----:B------:R-:W-:Y:S02]  /*1320*/  FMUL R9, R8, R9 ;  /* 0x0000000908097220 */ /* 0x000fe40000400000 */
[----:B------:R-:W-:Y:S02]  /*1330*/  FFMA R3, R6, 1.1920928955078125e-07, R3 ;  /* 0x3400000006037823 */ /* 0x000fe40000000003 */
[----:B------:R-:W-:-:S04]  /*1340*/  FFMA R8, R8, R9, R8 ;  /* 0x0000000908087223 */ /* 0x000fc80000000008 */
[----:B------:R-:W-:-:S04]  /*1350*/  FFMA R3, R3, 0.69314718246459960938, R8 ;  /* 0x3f31721803037823 */ /* 0x000fc80000000008 */
[C---:B------:R-:W-:Y:S01]  /*1360*/  @P0 FFMA R3, R0.reuse, R7, +INF ;  /* 0x7f80000000030423 */ /* 0x040fe20000000007 */
[----:B------:R-:W-:-:S04]  /*1370*/  FSETP.NEU.AND P0, PT, R0, RZ, PT ;  /* 0x000000ff0000720b */ /* 0x000fc80003f0d000 */
[----:B------:R-:W-:-:S05]  /*1380*/  FSEL R3, R3, -INF , P0 ;  /* 0xff80000003037808 */ /* 0x000fca0000000000 */
[----:B------:R1:W-:Y:S01]  /*1390*/  STG.E desc[UR6][R4.64], R3 ;  /* 0x0000000304007986 */ /* 0x0003e2000c101906 */
[----:B------:R-:W-:Y:S05]  /*13a0*/  BRA `(.L_x_8) ;  /* 0x0000002400a47947 */ /* 0x000fea0003800000 */
.L_x_15:
[----:B------:R-:W-:-:S13]  /*13b0*/  ISETP.NE.OR P0, PT, R4, 0x3, P0 ;  /* 0x000000030400780c */ /* 0x000fda0000705670 */
[----:B------:R-:W-:Y:S05]  /*13c0*/  @P0 BRA `(.L_x_16) ;  /* 0x0000000000440947 */ /* 0x000fea0003800000 */
[----:B------:R-:W0:Y:S02]  /*13d0*/  LDC.64 R4, c[0x0][0x380] ;  /* 0x0000e000ff047b82 */ /* 0x000e240000000a00 */
[----:B0-----:R-:W-:-:S06]  /*13e0*/  IMAD.WIDE.U32 R4, R2, 0x4, R4 ;  /* 0x0000000402047825 */ /* 0x001fcc00078e0004 */
[----:B------:R-:W2:Y:S01]  /*13f0*/  LDG.E R4, desc[UR6][R4.64] ;  /* 0x0000000604047981 */ /* 0x000ea2000c1e1900 */
[----:B------:R-:W-:Y:S02]  /*1400*/  HFMA2 R7, -RZ, RZ, 3.7421875, 0 ;  /* 0x437c0000ff077431 */ /* 0x000fe400000001ff */
[----:B------:R-:W-:-:S04]  /*1410*/  IMAD.MOV.U32 R3, RZ, RZ, 0x3bbb989d ;  /* 0x3bbb989dff037424 */ /* 0x000fc800078e00ff */
[----:B--2---:R-:W-:-:S04]  /*1420*/  FFMA.SAT R0, R4, R3, 0.5 ;  /* 0x3f00000004007423 */ /* 0x004fc80000002003 */
[----:B------:R-:W-:Y:S02]  /*1430*/  FFMA.RM R0, R0, R7, 12582913 ;  /* 0x4b40000100007423 */ /* 0x000fe40000004007 */
[----:B------:R-:W0:Y:S02]  /*1440*/  LDC.64 R6, c[0x0][0x388] ;  /* 0x0000e200ff067b82 */ /* 0x000e240000000a00 */
[C---:B------:R-:W-:Y:S01]  /*1450*/  FADD R3, R0.reuse, -12583039 ;  /* 0xcb40007f00037421 */ /* 0x040fe20000000000 */
[----:B------:R-:W-:-:S03]  /*1460*/  IMAD.SHL.U32 R0, R0, 0x800000, RZ ;  /* 0x0080000000007824 */ /* 0x000fc600078e00ff */
[----:B------:R-:W-:-:S04]  /*1470*/  FFMA R3, R4, 1.4426950216293334961, -R3 ;  /* 0x3fb8aa3b04037823 */ /* 0x000fc80000000803 */
[----:B------:R-:W-:-:S06]  /*1480*/  FFMA R3, R4, 1.925963033500011079e-08, R3 ;  /* 0x32a5706004037823 */ /* 0x000fcc0000000003 */
[----:B------:R-:W1:Y:S01]  /*1490*/  MUFU.EX2 R3, R3 ;  /* 0x0000000300037308 */ /* 0x000e620000000800 */
[----:B0-----:R-:W-:-:S04]  /*14a0*/  IMAD.WIDE.U32 R6, R2, 0x4, R6 ;  /* 0x0000000402067825 */ /* 0x001fc800078e0006 */
[----:B-1----:R-:W-:-:S05]  /*14b0*/  FMUL R5, R0, R3 ;  /* 0x0000000300057220 */ /* 0x002fca0000400000 */
[----:B------:R2:W-:Y:S01]  /*14c0*/  STG.E desc[UR6][R6.64], R5 ;  /* 0x0000000506007986 */ /* 0x0005e2000c101906 */
[----:B------:R-:W-:Y:S05]  /*14d0*/  BRA `(.L_x_8) ;  /* 0x0000002400587947 */ /* 0x000fea0003800000 */
.L_x_16:
[----:B------:R-:W-:-:S04]  /*14e0*/  ISETP.GE.AND P0, PT, R3, 0x10, PT ;  /* 0x000000100300780c */ /* 0x000fc80003f06270 */
[----:B------:R-:W-:-:S13]  /*14f0*/  ISETP.NE.OR P1, PT, R0, RZ, !P0 ;  /* 0x000000ff0000720c */ /* 0x000fda0004725670 */
[----:B------:R-:W-:Y:S05]  /*1500*/  @P1 BRA `(.L_x_17) ;  /* 0x0000000c00ec1947 */ /* 0x000fea0003800000 */
[----:B------:R-:W0:Y:S02]  /*1510*/  LDC.64 R4, c[0x0][0x380] ;  /* 0x0000e000ff047b82 */ /* 0x000e240000000a00 */
[----:B0-----:R-:W-:-:S05]  /*1520*/  IMAD.WIDE R4, R2, 0x4, R4 ;  /* 0x0000000402047825 */ /* 0x001fca00078e0204 */
[----:B------:R-:W2:Y:S01]  /*1530*/  LDG.E R0, desc[UR6][R4.64] ;  /* 0x0000000604007981 */ /* 0x000ea2000c1e1900 */
[----:B------:R-:W-:Y:S01]  /*1540*/  BSSY.RECONVERGENT B1, `(.L_x_18) ;  /* 0x0000069000017945 */ /* 0x000fe20003800200 */
[C---:B--2---:R-:W-:Y:S01]  /*1550*/  FMUL R3, R0.reuse, 0.63661974668502807617 ;  /* 0x3f22f98300037820 */ /* 0x044fe20000400000 */
[----:B------:R-:W-:-:S03]  /*1560*/  FSETP.GE.AND P0, PT, |R0|, 105615, PT ;  /* 0x47ce47800000780b */ /* 0x000fc60003f06200 */
        /* <DEDUP_REMOVED lines=10> */
[----:B------:R-:W-:Y:S01]  /*1610*/  IMAD.SHL.U32 R3, R0, 0x100, RZ ;  /* 0x0000010000037824 */ /* 0x000fe200078e00ff */
[----:B------:R-:W-:Y:S01]  /*1620*/  MOV R6, RZ ;  /* 0x000000ff00067202 */ /* 0x000fe20000000f00 */
[----:B------:R-:W-:Y:S01]  /*1630*/  IMAD.MOV.U32 R12, RZ, RZ, RZ ;  /* 0x000000ffff0c7224 */ /* 0x000fe200078e00ff */
[----:B------:R-:W0:Y:S02]  /*1640*/  LDCU.64 UR8, c[0x4][URZ] ;  /* 0x01000000ff0877ac */ /* 0x000e240008000a00 */
[----:B------:R-:W-:Y:S01]  /*1650*/  LOP3.LUT R7, R3, 0x80000000, RZ, 0xfc, !PT ;  /* 0x8000000003077812 */ /* 0x000fe200078efcff */
[----:B------:R-:W-:Y:S01]  /*1660*/  UMOV UR5, URZ ;  /* 0x000000ff00057c82 */ /* 0x000fe20008000000 */
[----:B------:R-:W-:-:S05]  /*1670*/  UMOV UR4, URZ ;  /* 0x000000ff00047c82 */ /* 0x000fca0008000000 */
.L_x_20:
        /* <DEDUP_REMOVED lines=18> */
[-C--:B------:R-:W-:Y:S01]  /*17a0*/  @P0 MOV R3, R8.reuse ;  /* 0x0000000800030202 */ /* 0x080fe20000000f00 */
[--C-:B------:R-:W-:Y:S01]  /*17b0*/  @P2 IMAD.MOV.U32 R16, RZ, RZ, R8.reuse ;  /* 0x000000ffff102224 */ /* 0x100fe200078e0008 */
[----:B------:R-:W-:Y:S01]  /*17c0*/  @P4 MOV R18, R8 ;  /* 0x0000000800124202 */ /* 0x000fe20000000f00 */
        /* <DEDUP_REMOVED lines=8> */
[----:B------:R-:W-:-:S04]  /*1850*/  SHF.R.U32.HI R8, RZ, 0x5, R8 ;  /* 0x00000005ff087819 */ /* 0x000fc80000011608 */
[----:B------:R-:W-:-:S04]  /*1860*/  LEA R11, -R8, RZ, 0x2 ;  /* 0x000000ff080b7211 */ /* 0x000fc800078e11ff */
        /* <DEDUP_REMOVED lines=11> */
[----:B------:R-:W-:Y:S01]  /*1920*/  @P2 IMAD.MOV.U32 R8, RZ, RZ, R16 ;  /* 0x000000ffff082224 */ /* 0x000fe200078e0010 */
[----:B------:R-:W-:Y:S01]  /*1930*/  @P2 MOV R9, R15 ;  /* 0x0000000f00092202 */ /* 0x000fe20000000f00 */
[----:B------:R-:W-:Y:S02]  /*1940*/  @P1 IMAD.MOV.U32 R8, RZ, RZ, R17 ;  /* 0x000000ffff081224 */ /* 0x000fe400078e0011 */
[----:B------:R-:W-:-:S02]  /*1950*/  @P0 IMAD.MOV.U32 R8, RZ, RZ, R18 ;  /* 0x000000ffff080224 */ /* 0x000fc400078e0012 */
[----:B------:R-:W-:Y:S01]  /*1960*/  @P1 IMAD.MOV.U32 R9, RZ, RZ, R16 ;  /* 0x000000ffff091224 */ /* 0x000fe200078e0010 */
[----:B------:R-:W-:Y:S01]  /*1970*/  @P0 MOV R9, R17 ;  /* 0x0000001100090202 */ /* 0x000fe20000000f00 */
[----:B------:R-:W-:Y:S02]  /*1980*/  @P3 IMAD.MOV.U32 R8, RZ, RZ, R14 ;  /* 0x000000ffff083224 */ /* 0x000fe400078e000e */
[----:B------:R-:W-:Y:S02]  /*1990*/  @P5 IMAD.MOV.U32 R8, RZ, RZ, R6 ;  /* 0x000000ffff085224 */ /* 0x000fe400078e0006 */
[----:B------:R-:W-:Y:S01]  /*19a0*/  @P3 IMAD.MOV.U32 R9, RZ, RZ, R18 ;  /* 0x000000ffff093224 */ /* 0x000fe200078e0012 */
[----:B------:R-:W-:Y:S01]  /*19b0*/  @P5 MOV R9, R14 ;  /* 0x0000000e00095202 */ /* 0x000fe20000000f00 */
[----:B------:R-:W-:Y:S02]  /*19c0*/  @P4 IMAD.MOV.U32 R9, RZ, RZ, R6 ;  /* 0x000000ffff094224 */ /* 0x000fe400078e0006 */
[----:B------:R-:W-:Y:S01]  /*19d0*/  IMAD.MOV.U32 R10, RZ, RZ, R8 ;  /* 0x000000ffff0a7224 */ /* 0x000fe200078e0008 */
[----:B------:R-:W-:Y:S06]  /*19e0*/  @!P6 BRA `(.L_x_22) ;  /* 0x00000000002ce947 */ /* 0x000fec0003800000 */
[----:B------:R-:W-:Y:S01]  /*19f0*/  @P2 MOV R8, R3 ;  /* 0x0000000300082202 */ /* 0x000fe20000000f00 */
[----:B------:R-:W-:Y:S01]  /*1a00*/  @P1 IMAD.MOV.U32 R8, RZ, RZ, R15 ;  /* 0x000000ffff081224 */ /* 0x000fe200078e000f */
[----:B------:R-:W-:Y:S01]  /*1a10*/  LOP3.LUT R7, R7, 0x1f, RZ, 0xc0, !PT ;  /* 0x0000001f07077812 */ /* 0x000fe200078ec0ff */
[----:B------:R-:W-:Y:S01]  /*1a20*/  @P0 IMAD.MOV.U32 R8, RZ, RZ, R16 ;  /* 0x000000ffff080224 */ /* 0x000fe200078e0010 */
[----:B------:R-:W-:Y:S01]  /*1a30*/  ISETP.EQ.AND P0, PT, R11, 0x8, PT ;  /* 0x000000080b00780c */ /* 0x000fe20003f02270 */
[----:B------:R-:W-:Y:S01]  /*1a40*/  @P3 IMAD.MOV.U32 R8, RZ, RZ, R17 ;  /* 0x000000ffff083224 */ /* 0x000fe200078e0011 */
[----:B------:R-:W-:Y:S01]  /*1a50*/  @P5 MOV R8, R18 ;  /* 0x0000001200085202 */ /* 0x000fe20000000f00 */
[----:B------:R-:W-:Y:S01]  /*1a60*/  @P4 IMAD.MOV.U32 R8, RZ, RZ, R14 ;  /* 0x000000ffff084224 */ /* 0x000fe200078e000e */
[----:B------:R-:W-:-:S09]  /*1a70*/  SHF.L.W.U32.HI R10, R9, R7, R10 ;  /* 0x00000007090a7219 */ /* 0x000fd20000010e0a */
[----:B------:R-:W-:-:S05]  /*1a80*/  @P0 IMAD.MOV.U32 R8, RZ, RZ, R6 ;  /* 0x000000ffff080224 */ /* 0x000fca00078e0006 */
[----:B------:R-:W-:-:S07]  /*1a90*/  SHF.L.W.U32.HI R9, R8, R7, R9 ;  /* 0x0000000708097219 */ /* 0x000fce0000010e09 */
.L_x_22:
[----:B------:R-:W-:Y:S05]  /*1aa0*/  BSYNC.RECONVERGENT B2 ;  /* 0x0000000000027941 */ /* 0x000fea0003800200 */
.L_x_21:
        /* <DEDUP_REMOVED lines=18> */
.L_x_19:
[----:B------:R-:W-:Y:S05]  /*1bd0*/  BSYNC.RECONVERGENT B1 ;  /* 0x0000000000017941 */ /* 0x000fea0003800200 */
.L_x_18:
[----:B------:R0:W2:Y:S01]  /*1be0*/  LDG.E R7, desc[UR6][R4.64+-0x40] ;  /* 0xffffc00604077981 */ /* 0x0000a2000c1e1900 */
[----:B------:R-:W-:Y:S02]  /*1bf0*/  IMAD.MOV.U32 R8, RZ, RZ, 0x37cbac00 ;  /* 0x37cbac00ff087424 */ /* 0x000fe400078e00ff */
[----:B------:R-:W-:Y:S01]  /*1c00*/  FMUL R13, R11, R11 ;  /* 0x0000000b0b0d7220 */ /* 0x000fe20000400000 */
[C---:B------:R-:W-:Y:S01]  /*1c10*/  LOP3.LUT R0, R10.reuse, 0x1, RZ, 0xc0, !PT ;  /* 0x000000010a007812 */ /* 0x040fe200078ec0ff */
[----:B------:R-:W-:Y:S01]  /*1c20*/  IMAD.MOV.U32 R6, RZ, RZ, 0x3d2aaabb ;  /* 0x3d2aaabbff067424 */ /* 0x000fe200078e00ff */
[----:B------:R-:W-:Y:S01]  /*1c30*/  LOP3.LUT P1, RZ, R10, 0x2, RZ, 0xc0, !PT ;  /* 0x000000020aff7812 */ /* 0x000fe2000782c0ff */
[----:B------:R-:W-:Y:S01]  /*1c40*/  FFMA R12, R13, R8, -0.0013887860113754868507 ;  /* 0xbab607ed0d0c7423 */ /* 0x000fe20000000008 */
[----:B------:R-:W-:Y:S01]  /*1c50*/  ISETP.NE.U32.AND P0, PT, R0, 0x1, PT ;  /* 0x000000010000780c */ /* 0x000fe20003f05070 */
[----:B------:R-:W-:Y:S01]  /*1c60*/  BSSY.RECONVERGENT B1, `(.L_x_23) ;  /* 0x0000072000017945 */ /* 0x000fe20003800200 */
[----:B0-----:R-:W-:-:S02]  /*1c70*/  MOV R5, 0x3effffff ;  /* 0x3effffff00057802 */ /* 0x001fc40000000f00 */
[----:B------:R-:W-:Y:S02]  /*1c80*/  FSEL R12, R12, -0.00019574658654164522886, !P0 ;  /* 0xb94d41530c0c7808 */ /* 0x000fe40004000000 */
[----:B------:R-:W-:Y:S02]  /*1c90*/  FSEL R0, R6, 0.0083327032625675201416, !P0 ;  /* 0x3c0885e406007808 */ /* 0x000fe40004000000 */
[----:B------:R-:W-:-:S03]  /*1ca0*/  FSEL R4, -R5, -0.16666662693023681641, !P0 ;  /* 0xbe2aaaa805047808 */ /* 0x000fc60004000100 */
[----:B------:R-:W-:Y:S01]  /*1cb0*/  FFMA R12, R13, R12, R0 ;  /* 0x0000000c0d0c7223 */ /* 0x000fe20000000000 */
[----:B------:R-:W-:-:S03]  /*1cc0*/  FSEL R0, R11, 1, P0 ;  /* 0x3f8000000b007808 */ /* 0x000fc60000000000 */
[C---:B------:R-:W-:Y:S02]  /*1cd0*/  FFMA R4, R13.reuse, R12, R4 ;  /* 0x0000000c0d047223 */ /* 0x040fe40000000004 */
[----:B------:R-:W-:-:S04]  /*1ce0*/  FFMA R13, R13, R0, RZ ;  /* 0x000000000d0d7223 */ /* 0x000fc800000000ff */
[----:B------:R-:W-:-:S04]  /*1cf0*/  FFMA R4, R13, R4, R0 ;  /* 0x000000040d047223 */ /* 0x000fc80000000000 */
[----:B------:R-:W-:Y:S01]  /*1d00*/  @P1 FADD R4, RZ, -R4 ;  /* 0x80000004ff041221 */ /* 0x000fe20000000000 */
        /* <DEDUP_REMOVED lines=19> */
.L_x_25:
        /* <DEDUP_REMOVED lines=37> */
[----:B------:R-:W-:Y:S02]  /*2090*/  @P3 MOV R0, R3 ;  /* 0x0000000300003202 */ /* 0x000fe40000000f00 */
[C---:B------:R-:W-:Y:S01]  /*20a0*/  ISETP.EQ.AND P3, PT, R13.reuse, -0x4, PT ;  /* 0xfffffffc0d00780c */ /* 0x040fe20003f62270 */
[----:B------:R-:W-:Y:S02]  /*20b0*/  @P4 IMAD.MOV.U32 R11, RZ, RZ, R3 ;  /* 0x000000ffff0b4224 */ /* 0x000fe400078e0003 */
[--C-:B------:R-:W-:Y:S01]  /*20c0*/  @P4 IMAD.MOV.U32 R0, RZ, RZ, R15.reuse ;  /* 0x000000ffff004224 */ /* 0x100fe200078e000f */
[----:B------:R-:W-:Y:S01]  /*20d0*/  ISETP.EQ.AND P4, PT, R13, 0x4, PT ;  /* 0x000000040d00780c */ /* 0x000fe20003f82270 */
[----:B------:R-:W-:Y:S01]  /*20e0*/  @P2 IMAD.MOV.U32 R11, RZ, RZ, R15 ;  /* 0x000000ffff0b2224 */ /* 0x000fe200078e000f */
[----:B------:R-:W-:Y:S01]  /*20f0*/  @P2 MOV R0, R16 ;  /* 0x0000001000002202 */ /* 0x000fe20000000f00 */
[----:B------:R-:W-:Y:S02]  /*2100*/  @P1 IMAD.MOV.U32 R11, RZ, RZ, R16 ;  /* 0x000000ffff0b1224 */ /* 0x000fe400078e0010 */
[--C-:B------:R-:W-:Y:S01]  /*2110*/  @P1 IMAD.MOV.U32 R0, RZ, RZ, R17.reuse ;  /* 0x000000ffff001224 */ /* 0x100fe200078e0011 */
[----:B------:R-:W-:Y:S01]  /*2120*/  @P0 MOV R0, R18 ;  /* 0x0000001200000202 */ /* 0x000fe20000000f00 */
[----:B------:R-:W-:-:S02]  /*2130*/  @P0 IMAD.MOV.U32 R11, RZ, RZ, R17 ;  /* 0x000000ffff0b0224 */ /* 0x000fc400078e0011 */
[----:B------:R-:W-:Y:S02]  /*2140*/  @P3 IMAD.MOV.U32 R11, RZ, RZ, R18 ;  /* 0x000000ffff0b3224 */ /* 0x000fe400078e0012 */
[--C-:B------:R-:W-:Y:S01]  /*2150*/  @P3 IMAD.MOV.U32 R0, RZ, RZ, R14.reuse ;  /* 0x000000ffff003224 */ /* 0x100fe200078e000e */
[----:B------:R-:W-:Y:S01]  /*2160*/  @P5 MOV R0, R9 ;  /* 0x0000000900005202 */ /* 0x000fe20000000f00 */
[----:B------:R-:W-:Y:S02]  /*2170*/  @P5 IMAD.MOV.U32 R11, RZ, RZ, R14 ;  /* 0x000000ffff0b5224 */ /* 0x000fe400078e000e */
[----:B------:R-:W-:Y:S01]  /*2180*/  @P4 IMAD.MOV.U32 R11, RZ, RZ, R9 ;  /* 0x000000ffff0b4224 */ /* 0x000fe200078e0009 */
        /* <DEDUP_REMOVED lines=10> */
[----:B------:R-:W-:-:S04]  /*2230*/  @P0 MOV R12, R9 ;  /* 0x00000009000c0202 */ /* 0x000fc80000000f00 */
[----:B------:R-:W-:-:S07]  /*2240*/  SHF.L.W.U32.HI R11, R12, R3, R11 ;  /* 0x000000030c0b7219 */ /* 0x000fce0000010e0b */
.L_x_27:
[----:B------:R-:W-:Y:S05]  /*2250*/  BSYNC.RECONVERGENT B2 ;  /* 0x0000000000027941 */ /* 0x000fea0003800200 */
.L_x_26:
        /* <DEDUP_REMOVED lines=18> */
.L_x_24:
[----:B------:R-:W-:Y:S05]  /*2380*/  BSYNC.RECONVERGENT B1 ;  /* 0x0000000000017941 */ /* 0x000fea0003800200 */
.L_x_23:
[----:B------:R-:W-:Y:S01]  /*2390*/  FMUL R3, R0, R0 ;  /* 0x0000000000037220 */ /* 0x000fe20000400000 */
[C---:B------:R-:W-:Y:S01]  /*23a0*/  LOP3.LUT R7, R9.reuse, 0x1, RZ, 0xc0, !PT ;  /* 0x0000000109077812 */ /* 0x040fe200078ec0ff */
[----:B------:R-:W0:Y:S01]  /*23b0*/  LDC.64 R10, c[0x0][0x388] ;  /* 0x0000e200ff0a7b82 */ /* 0x000e220000000a00 */
[----:B------:R-:W-:Y:S01]  /*23c0*/  LOP3.LUT P1, RZ, R9, 0x2, RZ, 0xc0, !PT ;  /* 0x0000000209ff7812 */ /* 0x000fe2000782c0ff */
[----:B------:R-:W-:Y:S01]  /*23d0*/  FFMA R8, R3, R8, -0.0013887860113754868507 ;  /* 0xbab607ed03087423 */ /* 0x000fe20000000008 */
[----:B------:R-:W-:-:S04]  /*23e0*/  ISETP.NE.U32.AND P0, PT, R7, 0x1, PT ;  /* 0x000000010700780c */ /* 0x000fc80003f05070 */
[----:B------:R-:W-:Y:S02]  /*23f0*/  FSEL R6, R6, 0.0083327032625675201416, !P0 ;  /* 0x3c0885e406067808 */ /* 0x000fe40004000000 */
[----:B------:R-:W-:Y:S02]  /*2400*/  FSEL R8, R8, -0.00019574658654164522886, !P0 ;  /* 0xb94d415308087808 */ /* 0x000fe40004000000 */
[----:B------:R-:W-:Y:S02]  /*2410*/  FSEL R5, -R5, -0.16666662693023681641, !P0 ;  /* 0xbe2aaaa805057808 */ /* 0x000fe40004000100 */
[----:B------:R-:W-:Y:S01]  /*2420*/  FSEL R0, R0, 1, P0 ;  /* 0x3f80000000007808 */ /* 0x000fe20000000000 */
[----:B------:R-:W-:-:S04]  /*2430*/  FFMA R6, R3, R8, R6 ;  /* 0x0000000803067223 */ /* 0x000fc80000000006 */
[C---:B------:R-:W-:Y:S01]  /*2440*/  FFMA R5, R3.reuse, R6, R5 ;  /* 0x0000000603057223 */ /* 0x040fe20000000005 */
[----:B------:R-:W-:-:S04]  /*2450*/  FFMA R3, R3, R0, RZ ;  /* 0x0000000003037223 */ /* 0x000fc800000000ff */
[----:B------:R-:W-:Y:S01]  /*2460*/  FFMA R3, R3, R5, R0 ;  /* 0x0000000503037223 */ /* 0x000fe20000000000 */
[----:B0-----:R-:W-:-:S04]  /*2470*/  IMAD.WIDE R10, R2, 0x4, R10 ;  /* 0x00000004020a7825 */ /* 0x001fc800078e020a */
[----:B------:R-:W-:-:S04]  /*2480*/  @P1 FADD R3, RZ, -R3 ;  /* 0x80000003ff031221 */ /* 0x000fc80000000000 */
[----:B------:R-:W-:-:S05]  /*2490*/  FMUL R3, R4, R3 ;  /* 0x0000000304037220 */ /* 0x000fca0000400000 */
[----:B------:R0:W-:Y:S01]  /*24a0*/  STG.E desc[UR6][R10.64], R3 ;  /* 0x000000030a007986 */ /* 0x0001e2000c101906 */
[----:B------:R-:W-:Y:S05]  /*24b0*/  BRA `(.L_x_8) ;  /* 0x0000001400607947 */ /* 0x000fea0003800000 */
.L_x_17:
[----:B------:R-:W-:-:S13]  /*24c0*/  ISETP.NE.OR P1, PT, R4, 0x1, !P0 ;  /* 0x000000010400780c */ /* 0x000fda0004725670 */
[----:B------:R-:W-:Y:S05]  /*24d0*/  @P1 BRA `(.L_x_28) ;  /* 0x0000000c00f41947 */ /* 0x000fea0003800000 */
[----:B------:R-:W0:Y:S02]  /*24e0*/  LDC.64 R4, c[0x0][0x380] ;  /* 0x0000e000ff047b82 */ /* 0x000e240000000a00 */
[----:B0-----:R-:W-:-:S05]  /*24f0*/  IMAD.WIDE.U32 R4, R2, 0x4, R4 ;  /* 0x0000000402047825 */ /* 0x001fca00078e0004 */
        /* <DEDUP_REMOVED lines=15> */
[----:B------:R-:W0:Y:S01]  /*25f0*/  LDCU.64 UR8, c[0x4][URZ] ;  /* 0x01000000ff0877ac */ /* 0x000e220008000a00 */
[----:B------:R-:W-:Y:S02]  /*2600*/  IMAD.MOV.U32 R6, RZ, RZ, RZ ;  /* 0x000000ffff067224 */ /* 0x000fe400078e00ff */
[----:B------:R-:W-:Y:S01]  /*2610*/  IMAD.MOV.U32 R12, RZ, RZ, RZ ;  /* 0x000000ffff0c7224 */ /* 0x000fe200078e00ff */
[----:B------:R-:W-:Y:S01]  /*2620*/  LOP3.LUT R7, R3, 0x80000000, RZ, 0xfc, !PT ;  /* 0x8000000003077812 */ /* 0x000fe200078efcff */
[----:B------:R-:W-:Y:S01]  /*2630*/  UMOV UR5, URZ ;  /* 0x000000ff00057c82 */ /* 0x000fe20008000000 */
[----:B------:R-:W-:-:S05]  /*2640*/  UMOV UR4, URZ ;  /* 0x000000ff00047c82 */ /* 0x000fca0008000000 */
.L_x_31:
[----:B0-----:R-:W-:Y:S01]  /*2650*/  MOV R10, UR8 ;  /* 0x00000008000a7c02 */ /* 0x001fe20008000f00 */
        /* <DEDUP_REMOVED lines=36> */
[----:B------:R-:W-:Y:S01]  /*28a0*/  @P3 IMAD.MOV.U32 R8, RZ, RZ, R3 ;  /* 0x000000ffff083224 */ /* 0x000fe200078e0003 */
[C---:B------:R-:W-:Y:S01]  /*28b0*/  ISETP.EQ.AND P3, PT, R11.reuse, -0x4, PT ;  /* 0xfffffffc0b00780c */ /* 0x040fe20003f62270 */
[----:B------:R-:W-:Y:S01]  /*28c0*/  @P4 IMAD.MOV.U32 R8, RZ, RZ, R15 ;  /* 0x000000ffff084224 */ /* 0x000fe200078e000f */
[----:B------:R-:W-:Y:S01]  /*28d0*/  @P4 MOV R9, R3 ;  /* 0x0000000300094202 */ /* 0x000fe20000000f00 */
[----:B------:R-:W-:Y:S01]  /*28e0*/  @P2 IMAD.MOV.U32 R8, RZ, RZ, R16 ;  /* 0x000000ffff082224 */ /* 0x000fe200078e0010 */
[----:B------:R-:W-:Y:S01]  /*28f0*/  ISETP.EQ.AND P4, PT, R11, 0x4, PT ;  /* 0x000000040b00780c */ /* 0x000fe20003f82270 */
[----:B------:R-:W-:Y:S02]  /*2900*/  @P1 IMAD.MOV.U32 R8, RZ, RZ, R17 ;  /* 0x000000ffff081224 */ /* 0x000fe400078e0011 */
[----:B------:R-:W-:Y:S02]  /*2910*/  @P0 IMAD.MOV.U32 R8, RZ, RZ, R18 ;  /* 0x000000ffff080224 */ /* 0x000fe400078e0012 */
[----:B------:R-:W-:Y:S01]  /*2920*/  @P2 IMAD.MOV.U32 R9, RZ, RZ, R15 ;  /* 0x000000ffff092224 */ /* 0x000fe200078e000f */
[----:B------:R-:W-:Y:S01]  /*2930*/  @P1 MOV R9, R16 ;  /* 0x0000001000091202 */ /* 0x000fe20000000f00 */
[----:B------:R-:W-:-:S02]  /*2940*/  @P0 IMAD.MOV.U32 R9, RZ, RZ, R17 ;  /* 0x000000ffff090224 */ /* 0x000fc400078e0011 */
[----:B------:R-:W-:Y:S01]  /*2950*/  @P3 IMAD.MOV.U32 R8, RZ, RZ, R14 ;  /* 0x000000ffff083224 */ /* 0x000fe200078e000e */
[----:B------:R-:W-:Y:S01]  /*2960*/  @P3 MOV R9, R18 ;  /* 0x0000001200093202 */ /* 0x000fe20000000f00 */
[----:B------:R-:W-:Y:S02]  /*2970*/  @P5 IMAD.MOV.U32 R8, RZ, RZ, R6 ;  /* 0x000000ffff085224 */ /* 0x000fe400078e0006 */
[----:B------:R-:W-:Y:S01]  /*2980*/  @P5 IMAD.MOV.U32 R9, RZ, RZ, R14 ;  /* 0x000000ffff095224 */ /* 0x000fe200078e000e */
[----:B------:R-:W-:Y:S01]  /*2990*/  @P4 MOV R9, R6 ;  /* 0x0000000600094202 */ /* 0x000fe20000000f00 */
        /* <DEDUP_REMOVED lines=13> */
.L_x_33:
[----:B------:R-:W-:Y:S05]  /*2a70*/  BSYNC.RECONVERGENT B2 ;  /* 0x0000000000027941 */ /* 0x000fea0003800200 */
.L_x_32:
        /* <DEDUP_REMOVED lines=18> */
.L_x_30:
[----:B------:R-:W-:Y:S05]  /*2ba0*/  BSYNC.RECONVERGENT B1 ;  /* 0x0000000000017941 */ /* 0x000fea0003800200 */
.L_x_29:
[----:B------:R0:W2:Y:S01]  /*2bb0*/  LDG.E R7, desc[UR6][R4.64+-0x40] ;  /* 0xffffc00604077981 */ /* 0x0000a2000c1e1900 */
[----:B------:R-:W-:Y:S01]  /*2bc0*/  MOV R8, 0x37cbac00 ;  /* 0x37cbac0000087802 */ /* 0x000fe20000000f00 */
[----:B------:R-:W-:Y:S01]  /*2bd0*/  FMUL R13, R11, R11 ;  /* 0x0000000b0b0d7220 */ /* 0x000fe20000400000 */
[----:B------:R-:W-:Y:S01]  /*2be0*/  LOP3.LUT R0, R10, 0x1, RZ, 0xc0, !PT ;  /* 0x000000010a007812 */ /* 0x000fe200078ec0ff */
[----:B------:R-:W-:Y:S01]  /*2bf0*/  IMAD.MOV.U32 R6, RZ, RZ, 0x3c0885e4 ;  /* 0x3c0885e4ff067424 */ /* 0x000fe200078e00ff */
[----:B------:R-:W-:Y:S01]  /*2c00*/  BSSY.RECONVERGENT B1, `(.L_x_34) ;  /* 0x0000076000017945 */ /* 0x000fe20003800200 */
[----:B------:R-:W-:Y:S01]  /*2c10*/  FFMA R12, R13, R8, -0.0013887860113754868507 ;  /* 0xbab607ed0d0c7423 */ /* 0x000fe20000000008 */
[----:B------:R-:W-:Y:S01]  /*2c20*/  ISETP.NE.U32.AND P0, PT, R0, 0x1, PT ;  /* 0x000000010000780c */ /* 0x000fe20003f05070 */
[----:B------:R-:W-:Y:S02]  /*2c30*/  VIADD R10, R10, 0x1 ;  /* 0x000000010a0a7836 */ /* 0x000fe40000000000 */
[----:B0-----:R-:W-:Y:S01]  /*2c40*/  IMAD.MOV.U32 R5, RZ, RZ, 0x3e2aaaa8 ;  /* 0x3e2aaaa8ff057424 */ /* 0x001fe200078e00ff */
[----:B------:R-:W-:-:S02]  /*2c50*/  FSEL R12, R12, -0.00019574658654164522886, P0 ;  /* 0xb94d41530c0c7808 */ /* 0x000fc40000000000 */
[----:B------:R-:W-:Y:S02]  /*2c60*/  FSEL R0, R6, 0.041666727513074874878, !P0 ;  /* 0x3d2aaabb06007808 */ /* 0x000fe40004000000 */
[----:B------:R-:W-:Y:S02]  /*2c70*/  FSEL R4, -R5, -0.4999999701976776123, !P0 ;  /* 0xbeffffff05047808 */ /* 0x000fe40004000100 */
[----:B------:R-:W-:Y:S01]  /*2c80*/  LOP3.LUT P1, RZ, R10, 0x2, RZ, 0xc0, !PT ;  /* 0x000000020aff7812 */ /* 0x000fe2000782c0ff */
[----:B------:R-:W-:Y:S01]  /*2c90*/  FFMA R12, R13, R12, R0 ;  /* 0x0000000c0d0c7223 */ /* 0x000fe20000000000 */
[----:B------:R-:W-:-:S03]  /*2ca0*/  FSEL R0, R11, 1, !P0 ;  /* 0x3f8000000b007808 */ /* 0x000fc60004000000 */
        /* <DEDUP_REMOVED lines=23> */
.L_x_36:
[----:B0-----:R-:W-:Y:S01]  /*2e20*/  IMAD.U32 R11, RZ, RZ, UR9 ;  /* 0x00000009ff0b7e24 */ /* 0x001fe2000f8e00ff */
[----:B------:R-:W-:-:S05]  /*2e30*/  MOV R10, UR8 ;  /* 0x00000008000a7c02 */ /* 0x000fca0008000f00 */
        /* <DEDUP_REMOVED lines=37> */
[--C-:B------:R-:W-:Y:S01]  /*3090*/  @P4 IMAD.MOV.U32 R0, RZ, RZ, R15.reuse ;  /* 0x000000ffff004224 */ /* 0x100fe200078e000f */
[----:B------:R-:W-:Y:S01]  /*30a0*/  @P4 MOV R11, R3 ;  /* 0x00000003000b4202 */ /* 0x000fe20000000f00 */
[----:B------:R-:W-:Y:S01]  /*30b0*/  @P2 IMAD.MOV.U32 R11, RZ, RZ, R15 ;  /* 0x000000ffff0b2224 */ /* 0x000fe200078e000f */
[----:B------:R-:W-:Y:S01]  /*30c0*/  ISETP.EQ.AND P4, PT, R13, 0x4, PT ;  /* 0x000000040d00780c */ /* 0x000fe20003f82270 */
[----:B------:R-:W-:Y:S01]  /*30d0*/  @P2 IMAD.MOV.U32 R0, RZ, RZ, R16 ;  /* 0x000000ffff002224 */ /* 0x000fe200078e0010 */
[----:B------:R-:W-:Y:S01]  /*30e0*/  @P1 MOV R11, R16 ;  /* 0x00000010000b1202 */ /* 0x000fe20000000f00 */
[--C-:B------:R-:W-:Y:S02]  /*30f0*/  @P1 IMAD.MOV.U32 R0, RZ, RZ, R17.reuse ;  /* 0x000000ffff001224 */ /* 0x100fe400078e0011 */
[----:B------:R-:W-:-:S02]  /*3100*/  @P0 IMAD.MOV.U32 R11, RZ, RZ, R17 ;  /* 0x000000ffff0b0224 */ /* 0x000fc400078e0011 */
[----:B------:R-:W-:Y:S02]  /*3110*/  @P0 IMAD.MOV.U32 R0, RZ, RZ, R18 ;  /* 0x000000ffff000224 */ /* 0x000fe400078e0012 */
[----:B------:R-:W-:Y:S01]  /*3120*/  @P3 MOV R11, R18 ;  /* 0x00000012000b3202 */ /* 0x000fe20000000f00 */
[--C-:B------:R-:W-:Y:S02]  /*3130*/  @P3 IMAD.MOV.U32 R0, RZ, RZ, R14.reuse ;  /* 0x000000ffff003224 */ /* 0x100fe400078e000e */
[----:B------:R-:W-:Y:S01]  /*3140*/  @P5 IMAD.MOV.U32 R11, RZ, RZ, R14 ;  /* 0x000000ffff0b5224 */ /* 0x000fe200078e000e */
[----:B------:R-:W-:Y:S01]  /*3150*/  @P4 MOV R11, R9 ;  /* 0x00000009000b4202 */ /* 0x000fe20000000f00 */
[----:B------:R-:W-:Y:S01]  /*3160*/  @P5 IMAD.MOV.U32 R0, RZ, RZ, R9 ;  /* 0x000000ffff005224 */ /* 0x000fe200078e0009 */
        /* <DEDUP_REMOVED lines=12> */
.L_x_38:
[----:B------:R-:W-:Y:S05]  /*3230*/  BSYNC.RECONVERGENT B2 ;  /* 0x0000000000027941 */ /* 0x000fea0003800200 */
.L_x_37:
        /* <DEDUP_REMOVED lines=18> */
.L_x_35:
[----:B------:R-:W-:Y:S05]  /*3360*/  BSYNC.RECONVERGENT B1 ;  /* 0x0000000000017941 */ /* 0x000fea0003800200 */
.L_x_34:
[----:B------:R-:W-:Y:S01]  /*3370*/  FMUL R7, R0, R0 ;  /* 0x0000000000077220 */ /* 0x000fe20000400000 */
[----:B------:R-:W-:-:S03]  /*3380*/  LOP3.LUT R3, R9, 0x1, RZ, 0xc0, !PT ;  /* 0x0000000109037812 */ /* 0x000fc600078ec0ff */
[----:B------:R-:W-:Y:S01]  /*3390*/  FFMA R10, R7, R8, -0.0013887860113754868507 ;  /* 0xbab607ed070a7423 */ /* 0x000fe20000000008 */
[----:B------:R-:W-:Y:S01]  /*33a0*/  ISETP.NE.U32.AND P0, PT, R3, 0x1, PT ;  /* 0x000000010300780c */ /* 0x000fe20003f05070 */
[----:B------:R-:W-:Y:S02]  /*33b0*/  VIADD R3, R9, 0x1 ;  /* 0x0000000109037836 */ /* 0x000fe40000000000 */
[----:B------:R-:W0:Y:S01]  /*33c0*/  LDC.64 R8, c[0x0][0x388] ;  /* 0x0000e200ff087b82 */ /* 0x000e220000000a00 */
[----:B------:R-:W-:Y:S02]  /*33d0*/  FSEL R6, R6, 0.041666727513074874878, !P0 ;  /* 0x3d2aaabb06067808 */ /* 0x000fe40004000000 */
[----:B------:R-:W-:Y:S02]  /*33e0*/  FSEL R10, R10, -0.00019574658654164522886, P0 ;  /* 0xb94d41530a0a7808 */ /* 0x000fe40000000000 */
        /* <DEDUP_REMOVED lines=8> */
[----:B0-----:R-:W-:-:S04]  /*3470*/  IMAD.WIDE.U32 R8, R2, 0x4, R8 ;  /* 0x0000000402087825 */ /* 0x001fc800078e0008 */
[----:B------:R-:W-:-:S05]  /*3480*/  FMUL R5, R4, R5 ;  /* 0x0000000504057220 */ /* 0x000fca0000400000 */
[----:B------:R0:W-:Y:S01]  /*3490*/  STG.E desc[UR6][R8.64], R5 ;  /* 0x0000000508007986 */ /* 0x0001e2000c101906 */
[----:B------:R-:W-:Y:S05]  /*34a0*/  BRA `(.L_x_8) ;  /* 0x0000000400647947 */ /* 0x000fea0003800000 */
.L_x_28:
[----:B------:R-:W-:-:S13]  /*34b0*/  ISETP.NE.OR P1, PT, R4, 0x2, !P0 ;  /* 0x000000020400780c */ /* 0x000fda0004725670 */
[----:B------:R-:W-:Y:S05]  /*34c0*/  @P1 BRA `(.L_x_39) ;  /* 0x0000000000ec1947 */ /* 0x000fea0003800000 */
[----:B------:R-:W0:Y:S02]  /*34d0*/  LDC.64 R4, c[0x0][0x380] ;  /* 0x0000e000ff047b82 */ /* 0x000e240000000a00 */
[----:B0-----:R-:W-:-:S05]  /*34e0*/  IMAD.WIDE.U32 R4, R2, 0x4, R4 ;  /* 0x0000000402047825 */ /* 0x001fca00078e0004 */
[----:B------:R-:W2:Y:S04]  /*34f0*/  LDG.E R0, desc[UR6][R4.64] ;  /* 0x0000000604007981 */ /* 0x000ea8000c1e1900 */
[----:B------:R0:W3:Y:S02]  /*3500*/  LDG.E R3, desc[UR6][R4.64+-0x40] ;  /* 0xffffc00604037981 */ /* 0x0000e4000c1e1900 */
[----:B0-----:R-:W-:Y:S02]  /*3510*/  MOV R5, 0x3e055027 ;  /* 0x3e05502700057802 */ /* 0x001fe40000000f00 */
[----:B--2---:R-:W-:Y:S02]  /*3520*/  FSETP.GEU.AND P0, PT, R0, 1.175494350822287508e-38, PT ;  /* 0x008000000000780b */ /* 0x004fe40003f0e000 */
[----:B---3--:R-:W-:-:S02]  /*3530*/  FSETP.GEU.AND P1, PT, R3, 1.175494350822287508e-38, PT ;  /* 0x008000000300780b */ /* 0x008fc40003f2e000 */
[----:B------:R-:W-:-:S09]  /*3540*/  FSEL R10, RZ, -23, P0 ;  /* 0xc1b80000ff0a7808 */ /* 0x000fd20000000000 */
[----:B------:R-:W-:Y:S02]  /*3550*/  @!P0 FMUL R0, R0, 8388608 ;  /* 0x4b00000000008820 */ /* 0x000fe40000400000 */
[----:B------:R-:W-:-:S03]  /*3560*/  @!P1 FMUL R3, R3, 8388608 ;  /* 0x4b00000003039820 */ /* 0x000fc60000400000 */
[C---:B------:R-:W-:Y:S02]  /*3570*/  IADD3 R9, PT, PT, R0.reuse, -0x3f2aaaab, RZ ;  /* 0xc0d5555500097810 */ /* 0x040fe40007ffe0ff */
[C---:B------:R-:W-:Y:S01]  /*3580*/  ISETP.GT.U32.AND P0, PT, R0.reuse, 0x7f7fffff, PT ;  /* 0x7f7fffff0000780c */ /* 0x040fe20003f04070 */
[----:B------:R-:W-:Y:S01]  /*3590*/  VIADD R8, R3, 0xc0d55555 ;  /* 0xc0d5555503087836 */ /* 0x000fe20000000000 */
[----:B------:R-:W-:Y:S02]  /*35a0*/  LOP3.LUT R9, R9, 0xff800000, RZ, 0xc0, !PT ;  /* 0xff80000009097812 */ /* 0x000fe400078ec0ff */
[----:B------:R-:W-:Y:S02]  /*35b0*/  FSETP.NEU.AND P2, PT, R0, RZ, PT ;  /* 0x000000ff0000720b */ /* 0x000fe40003f4d000 */
[----:B------:R-:W-:Y:S01]  /*35c0*/  LOP3.LUT R8, R8, 0xff800000, RZ, 0xc0, !PT ;  /* 0xff80000008087812 */ /* 0x000fe200078ec0ff */
[----:B------:R-:W-:Y:S01]  /*35d0*/  IMAD.IADD R7, R0, 0x1, -R9 ;  /* 0x0000000100077824 */ /* 0x000fe200078e0a09 */
[----:B------:R-:W-:-:S03]  /*35e0*/  I2FP.F32.S32 R9, R9 ;  /* 0x0000000900097245 */ /* 0x000fc60000201400 */
[----:B------:R-:W-:Y:S02]  /*35f0*/  IMAD.IADD R6, R3, 0x1, -R8 ;  /* 0x0000000103067824 */ /* 0x000fe400078e0a08 */
[----:B------:R-:W-:Y:S01]  /*3600*/  FADD R7, R7, -1 ;  /* 0xbf80000007077421 */ /* 0x000fe20000000000 */
[----:B------:R-:W-:Y:S01]  /*3610*/  I2FP.F32.S32 R8, R8 ;  /* 0x0000000800087245 */ /* 0x000fe20000201400 */
[----:B------:R-:W-:Y:S01]  /*3620*/  FFMA R9, R9, 1.1920928955078125e-07, R10 ;  /* 0x3400000009097823 */ /* 0x000fe2000000000a */
[----:B------:R-:W-:Y:S01]  /*3630*/  FADD R6, R6, -1 ;  /* 0xbf80000006067421 */ /* 0x000fe20000000000 */
[----:B------:R-:W-:-:S03]  /*3640*/  FFMA R4, R7, -R5, 0.14084610342979431152 ;  /* 0x3e1039f607047423 */ /* 0x000fc60000000805 */
[----:B------:R-:W-:Y:S01]  /*3650*/  FFMA R5, R6, -R5, 0.14084610342979431152 ;  /* 0x3e1039f606057423 */ /* 0x000fe20000000805 */
[----:B------:R-:W-:-:S03]  /*3660*/  FFMA R4, R7, R4, -0.12148627638816833496 ;  /* 0xbdf8cdcc07047423 */ /* 0x000fc60000000004 */
[----:B------:R-:W-:Y:S01]  /*3670*/  FFMA R5, R6, R5, -0.12148627638816833496 ;  /* 0xbdf8cdcc06057423 */ /* 0x000fe20000000005 */
[----:B------:R-:W-:-:S03]  /*3680*/  FFMA R4, R7, R4, 0.13980610668659210205 ;  /* 0x3e0f295507047423 */ /* 0x000fc60000000004 */
[----:B------:R-:W-:Y:S01]  /*3690*/  FFMA R5, R6, R5, 0.13980610668659210205 ;  /* 0x3e0f295506057423 */ /* 0x000fe20000000005 */
[----:B------:R-:W-:-:S03]  /*36a0*/  FFMA R4, R7, R4, -0.16684235632419586182 ;  /* 0xbe2ad8b907047423 */ /* 0x000fc60000000004 */
[----:B------:R-:W-:Y:S01]  /*36b0*/  FFMA R5, R6, R5, -0.16684235632419586182 ;  /* 0xbe2ad8b906057423 */ /* 0x000fe20000000005 */
[----:B------:R-:W-:-:S03]  /*36c0*/  FFMA R4, R7, R4, 0.20012299716472625732 ;  /* 0x3e4ced0b07047423 */ /* 0x000fc60000000004 */
[C---:B------:R-:W-:Y:S01]  /*36d0*/  FFMA R11, R6.reuse, R5, 0.20012299716472625732 ;  /* 0x3e4ced0b060b7423 */ /* 0x040fe20000000005 */
[C---:B------:R-:W-:Y:S02]  /*36e0*/  FFMA R12, R7.reuse, R4, -0.24999669194221496582 ;  /* 0xbe7fff22070c7423 */ /* 0x040fe40000000004 */
[----:B------:R-:W0:Y:S01]  /*36f0*/  LDC.64 R4, c[0x0][0x388] ;  /* 0x0000e200ff047b82 */ /* 0x000e220000000a00 */
[C---:B------:R-:W-:Y:S01]  /*3700*/  FFMA R13, R6.reuse, R11, -0.24999669194221496582 ;  /* 0xbe7fff22060d7423 */ /* 0x040fe2000000000b */
[C---:B------:R-:W-:Y:S01]  /*3710*/  FFMA R12, R7.reuse, R12, 0.33333182334899902344 ;  /* 0x3eaaaa78070c7423 */ /* 0x040fe2000000000c */
[----:B------:R-:W-:Y:S02]  /*3720*/  FSEL R11, RZ, -23, P1 ;  /* 0xc1b80000ff0b7808 */ /* 0x000fe40000800000 */
[----:B------:R-:W-:Y:S01]  /*3730*/  FFMA R13, R6, R13, 0.33333182334899902344 ;  /* 0x3eaaaa78060d7423 */ /* 0x000fe2000000000d */
[----:B------:R-:W-:Y:S01]  /*3740*/  FFMA R12, R7, R12, -0.5 ;  /* 0xbf000000070c7423 */ /* 0x000fe2000000000c */
[----:B------:R-:W-:Y:S01]  /*3750*/  ISETP.GT.U32.AND P1, PT, R3, 0x7f7fffff, PT ;  /* 0x7f7fffff0300780c */ /* 0x000fe20003f24070 */
[----:B------:R-:W-:Y:S01]  /*3760*/  FFMA R8, R8, 1.1920928955078125e-07, R11 ;  /* 0x3400000008087823 */ /* 0x000fe2000000000b */
[----:B------:R-:W-:Y:S01]  /*3770*/  FFMA R13, R6, R13, -0.5 ;  /* 0xbf000000060d7423 */ /* 0x000fe2000000000d */
[----:B------:R-:W-:-:S03]  /*3780*/  FMUL R12, R7, R12 ;  /* 0x0000000c070c7220 */ /* 0x000fc60000400000 */
[----:B------:R-:W-:Y:S01]  /*3790*/  FMUL R13, R6, R13 ;  /* 0x0000000d060d7220 */ /* 0x000fe20000400000 */
[----:B------:R-:W-:-:S03]  /*37a0*/  FFMA R12, R7, R12, R7 ;  /* 0x0000000c070c7223 */ /* 0x000fc60000000007 */
[----:B------:R-:W-:Y:S01]  /*37b0*/  FFMA R13, R6, R13, R6 ;  /* 0x0000000d060d7223 */ /* 0x000fe20000000006 */
[----:B------:R-:W-:Y:S02]  /*37c0*/  IMAD.MOV.U32 R6, RZ, RZ, 0x7f800000 ;  /* 0x7f800000ff067424 */ /* 0x000fe400078e00ff */
[----:B------:R-:W-:Y:S01]  /*37d0*/  FFMA R9, R9, 0.69314718246459960938, R12 ;  /* 0x3f31721809097823 */ /* 0x000fe2000000000c */
[----:B------:R-:W-:Y:S01]  /*37e0*/  FFMA R8, R8, 0.69314718246459960938, R13 ;  /* 0x3f31721808087823 */ /* 0x000fe2000000000d */
[-C--:B------:R-:W-:Y:S01]  /*37f0*/  @P0 FFMA R9, R0, R6.reuse, +INF ;  /* 0x7f80000000090423 */ /* 0x080fe20000000006 */
[C---:B------:R-:W-:Y:S01]  /*3800*/  @P1 FFMA R8, R3.reuse, R6, +INF ;  /* 0x7f80000003081423 */ /* 0x040fe20000000006 */
[----:B------:R-:W-:Y:S01]  /*3810*/  FSETP.NEU.AND P0, PT, R3, RZ, PT ;  /* 0x000000ff0300720b */ /* 0x000fe20003f0d000 */
[----:B0-----:R-:W-:Y:S02]  /*3820*/  IMAD.WIDE.U32 R4, R2, 0x4, R4 ;  /* 0x0000000402047825 */ /* 0x001fe400078e0004 */
[----:B------:R-:W-:-:S02]  /*3830*/  FSEL R9, R9, -INF , P2 ;  /* 0xff80000009097808 */ /* 0x000fc40001000000 */
[----:B------:R-:W-:-:S05]  /*3840*/  FSEL R8, R8, -INF , P0 ;  /* 0xff80000008087808 */ /* 0x000fca0000000000 */
[----:B------:R-:W-:-:S05]  /*3850*/  FMUL R9, R9, R8 ;  /* 0x0000000809097220 */ /* 0x000fca0000400000 */
[----:B------:R3:W-:Y:S01]  /*3860*/  STG.E desc[UR6][R4.64], R9 ;  /* 0x0000000904007986 */ /* 0x0007e2000c101906 */
[----:B------:R-:W-:Y:S05]  /*3870*/  BRA `(.L_x_8) ;  /* 0x0000000000707947 */ /* 0x000fea0003800000 */
.L_x_39:
[----:B------:R-:W-:-:S13]  /*3880*/  ISETP.NE.OR P0, PT, R4, 0x3, !P0 ;  /* 0x000000030400780c */ /* 0x000fda0004705670 */
[----:B------:R-:W-:Y:S05]  /*3890*/  @P0 BRA `(.L_x_8) ;  /* 0x0000000000680947 */ /* 0x000fea0003800000 */
[----:B------:R-:W0:Y:S02]  /*38a0*/  LDC.64 R4, c[0x0][0x380] ;  /* 0x0000e000ff047b82 */ /* 0x000e240000000a00 */
[----:B0-----:R-:W-:-:S05]  /*38b0*/  IMAD.WIDE.U32 R4, R2, 0x4, R4 ;  /* 0x0000000402047825 */ /* 0x001fca00078e0004 */
[----:B------:R-:W2:Y:S04]  /*38c0*/  LDG.E R6, desc[UR6][R4.64+-0x40] ;  /* 0xffffc00604067981 */ /* 0x000ea8000c1e1900 */
[----:B------:R0:W3:Y:S01]  /*38d0*/  LDG.E R0, desc[UR6][R4.64] ;  /* 0x0000000604007981 */ /* 0x0000e2000c1e1900 */
[----:B------:R-:W-:Y:S02]  /*38e0*/  IMAD.MOV.U32 R7, RZ, RZ, 0x3bbb989d ;  /* 0x3bbb989dff077424 */ /* 0x000fe400078e00ff */
[----:B------:R-:W-:Y:S01]  /*38f0*/  IMAD.MOV.U32 R9, RZ, RZ, 0x437c0000 ;  /* 0x437c0000ff097424 */ /* 0x000fe200078e00ff */
[----:B0-----:R-:W0:Y:S02]  /*3900*/  LDC.64 R4, c[0x0][0x388] ;  /* 0x0000e200ff047b82 */ /* 0x001e240000000a00 */
[----:B0-----:R-:W-:-:S04]  /*3910*/  IMAD.WIDE.U32 R4, R2, 0x4, R4 ;  /* 0x0000000402047825 */ /* 0x001fc800078e0004 */
[-C--:B--2---:R-:W-:Y:S01]  /*3920*/  FFMA.SAT R8, R6, R7.reuse, 0.5 ;  /* 0x3f00000006087423 */ /* 0x084fe20000002007 */
[----:B---3--:R-:W-:-:S03]  /*3930*/  FFMA.SAT R3, R0, R7, 0.5 ;  /* 0x3f00000000037423 */ /* 0x008fc60000002007 */
[-C--:B------:R-:W-:Y:S01]  /*3940*/  FFMA.RM R8, R8, R9.reuse, 12582913 ;  /* 0x4b40000108087423 */ /* 0x080fe20000004009 */
[----:B------:R-:W-:-:S03]  /*3950*/  FFMA.RM R3, R3, R9, 12582913 ;  /* 0x4b40000103037423 */ /* 0x000fc60000004009 */
[----:B------:R-:W-:Y:S01]  /*3960*/  FADD R9, R8, -12583039 ;  /* 0xcb40007f08097421 */ /* 0x000fe20000000000 */
[----:B------:R-:W-:-:S03]  /*3970*/  FADD R7, R3, -12583039 ;  /* 0xcb40007f03077421 */ /* 0x000fc60000000000 */
[----:B------:R-:W-:Y:S01]  /*3980*/  FFMA R9, R6, 1.4426950216293334961, -R9 ;  /* 0x3fb8aa3b06097823 */ /* 0x000fe20000000809 */
[----:B------:R-:W-:-:S03]  /*3990*/  FFMA R7, R0, 1.4426950216293334961, -R7 ;  /* 0x3fb8aa3b00077823 */ /* 0x000fc60000000807 */
[----:B------:R-:W-:Y:S01]  /*39a0*/  FFMA R9, R6, 1.925963033500011079e-08, R9 ;  /* 0x32a5706006097823 */ /* 0x000fe20000000009 */
[----:B------:R-:W-:-:S05]  /*39b0*/  FFMA R7, R0, 1.925963033500011079e-08, R7 ;  /* 0x32a5706000077823 */ /* 0x000fca0000000007 */
[----:B------:R-:W-:Y:S08]  /*39c0*/  MUFU.EX2 R9, R9 ;  /* 0x0000000900097308 */ /* 0x000ff00000000800 */
[----:B------:R-:W0:Y:S01]  /*39d0*/  MUFU.EX2 R0, R7 ;  /* 0x0000000700007308 */ /* 0x000e220000000800 */
[----:B------:R-:W-:Y:S01]  /*39e0*/  SHF.L.U32 R3, R3, 0x17, RZ ;  /* 0x0000001703037819 */ /* 0x000fe200000006ff */
[----:B------:R-:W-:-:S04]  /*39f0*/  IMAD.SHL.U32 R8, R8, 0x800000, RZ ;  /* 0x0080000008087824 */ /* 0x000fc800078e00ff */
[----:B0-----:R-:W-:Y:S01]  /*3a00*/  FMUL R0, R3, R0 ;  /* 0x0000000003007220 */ /* 0x001fe20000400000 */
[----:B------:R-:W-:-:S04]  /*3a10*/  FMUL R3, R8, R9 ;  /* 0x0000000908037220 */ /* 0x000fc80000400000 */
[----:B------:R-:W-:-:S05]  /*3a20*/  FMUL R3, R0, R3 ;  /* 0x0000000300037220 */ /* 0x000fca0000400000 */
[----:B------:R4:W-:Y:S02]  /*3a30*/  STG.E desc[UR6][R4.64], R3 ;  /* 0x0000000304007986 */ /* 0x0009e4000c101906 */
.L_x_8:
[----:B------:R-:W-:Y:S05]  /*3a40*/  BSYNC.RECONVERGENT B0 ;  /* 0x0000000000007941 */ /* 0x000fea0003800200 */
.L_x_1:
[----:B------:R-:W-:Y:S01]  /*3a50*/  BAR.SYNC.DEFER_BLOCKING 0x0 ;  /* 0x0000000000007b1d */ /* 0x000fe20000010000 */
[----:B------:R-:W-:-:S04]  /*3a60*/  LOP3.LUT R0, R2, 0x80000003, RZ, 0xc0, !PT ;  /* 0x8000000302007812 */ /* 0x000fc800078ec0ff */
[----:B------:R-:W-:-:S13]  /*3a70*/  ISETP.NE.AND P0, PT, R0, 0x1, PT ;  /* 0x000000010000780c */ /* 0x000fda0003f05270 */
[----:B------:R-:W-:Y:S05]  /*3a80*/  @P0 EXIT ;  /* 0x000000000000094d */ /* 0x000fea0003800000 */
[----:B01234-:R-:W0:Y:S02]  /*3a90*/  LDC.64 R4, c[0x0][0x388] ;  /* 0x0000e200ff047b82 */ /* 0x01fe240000000a00 */
[----:B0-----:R-:W-:-:S06]  /*3aa0*/  IMAD.WIDE.U32 R6, R2, 0x4, R4 ;  /* 0x0000000402067825 */ /* 0x001fcc00078e0004 */
[----:B------:R-:W2:Y:S02]  /*3ab0*/  LDG.E R6, desc[UR6][R6.64] ;  /* 0x0000000606067981 */ /* 0x000ea4000c1e1900 */
[----:B--2---:R-:W-:-:S13]  /*3ac0*/  FSETP.GT.AND P0, PT, R6, 0.5, PT ;  /* 0x3f0000000600780b */ /* 0x004fda0003f04000 */
[----:B------:R-:W-:Y:S05]  /*3ad0*/  @!P0 EXIT ;  /* 0x000000000000894d */ /* 0x000fea0003800000 */
[----:B------:R-:W-:-:S04]  /*3ae0*/  VIADD R3, R2, 0xffffffff ;  /* 0xffffffff02037836 */ /* 0x000fc80000000000 */
[----:B------:R-:W-:-:S06]  /*3af0*/  IMAD.WIDE.U32 R2, R3, 0x4, R4 ;  /* 0x0000000403027825 */ /* 0x000fcc00078e0004 */
[----:B------:R-:W2:Y:S01]  /*3b00*/  LDG.E R2, desc[UR6][R2.64] ;  /* 0x0000000602027981 */ /* 0x000ea2000c1e1900 */
[----:B------:R-:W0:Y:S01]  /*3b10*/  LDC.64 R6, c[0x0][0x390] ;  /* 0x0000e400ff067b82 */ /* 0x000e220000000a00 */
[----:B--2---:R-:W0:Y:S02]  /*3b20*/  F2F.F64.F32 R4, R2 ;  /* 0x0000000200047310 */ /* 0x004e240000201800 */
[----:B0-----:R-:W-:Y:S01]  /*3b30*/  REDG.E.ADD.F64.RN.STRONG.GPU desc[UR6][R6.64], R4 ;  /* 0x00000004060079a6 */ /* 0x001fe2000c12ff06 */
[----:B------:R-:W-:Y:S05]  /*3b40*/  EXIT ;  /* 0x000000000000794d */ /* 0x000fea0003800000 */
.L_x_40:
        /* <DEDUP_REMOVED lines=11> */
.L_x_42:


//--------------------- .nv.global.init           --------------------------
	.section	.nv.global.init,"aw",@progbits
	.align	4
.nv.global.init:
	.type		__cudart_i2opi_f,@object
	.size		__cudart_i2opi_f,(.L_0 - __cudart_i2opi_f)
__cudart_i2opi_f:
        /*0000*/ 	.byte	0x41, 0x90, 0x43, 0x3c, 0x99, 0x95, 0x62, 0xdb, 0xc0, 0xdd, 0x34, 0xf5, 0xd1, 0x57, 0x27, 0xfc
        /*0010*/ 	.byte	0x29, 0x15, 0x44, 0x4e, 0x6e, 0x83, 0xf9, 0xa2
.L_0:


//--------------------- .nv.shared.reserved.0     --------------------------
	.section	.nv.shared.reserved.0,"aw",@nobits
	.weak		__nv_reservedSMEM_offset_0_alias
	.size		__nv_reservedSMEM_offset_0_alias, 0, 64
	.other		__nv_reservedSMEM_offset_0_alias,@"STO_CUDA_RESERVED_SHARED STV_DEFAULT"
__nv_reservedSMEM_offset_0_alias:
	.zero		0
	.zero		64


//--------------------- .nv.constant0._Z8baselinePfS_ --------------------------
	.section	.nv.constant0._Z8baselinePfS_,"a",@progbits
	.sectionflags	@""
	.align	4
.nv.constant0._Z8baselinePfS_:
	.zero		912


//--------------------- .nv.constant0._Z9transformPfS_Pd --------------------------
	.section	.nv.constant0._Z9transformPfS_Pd,"a",@progbits
	.sectionflags	@""
	.align	4
.nv.constant0._Z9transformPfS_Pd:
	.zero		920


//--------------------- SYMBOLS --------------------------

	.type		.nv.reservedSmem.offset0,@object
	.size		.nv.reservedSmem.offset0,0x4
